	.headerflags	@"EF_CUDA_TEXMODE_UNIFIED EF_CUDA_64BIT_ADDRESS EF_CUDA_ACCELERATORS EF_CUDA_SM90 EF_CUDA_VIRTUAL_SM(EF_CUDA_SM90)"
	.elftype	@"ET_EXEC"


//--------------------- .nv.info                  --------------------------
	.section	.nv.info,"",@"SHT_CUDA_INFO"
	.align	4


	//----- nvinfo : EIATTR_REGCOUNT
	.align		4
        /*0000*/ 	.byte	0x04, 0x2f
        /*0002*/ 	.short	(.L_3 - .L_2)
	.align		4
.L_2:
        /*0004*/ 	.word	index@(triton_poi_fused__native_batch_norm_legit_no_training_mul_softplus_tanh_5)
        /*0008*/ 	.word	0x00000020


	//----- nvinfo : EIATTR_MIN_STACK_SIZE
	.align		4
.L_3:
        /*000c*/ 	.byte	0x04, 0x12
        /*000e*/ 	.short	(.L_5 - .L_4)
	.align		4
.L_4:
        /*0010*/ 	.word	index@(triton_poi_fused__native_batch_norm_legit_no_training_mul_softplus_tanh_5)
        /*0014*/ 	.word	0x00000000


	//----- nvinfo : EIATTR_FRAME_SIZE
	.align		4
.L_5:
        /*0018*/ 	.byte	0x04, 0x11
        /*001a*/ 	.short	(.L_7 - .L_6)
	.align		4
.L_6:
        /*001c*/ 	.word	index@(triton_poi_fused__native_batch_norm_legit_no_training_mul_softplus_tanh_5)
        /*0020*/ 	.word	0x00000000


	//----- nvinfo : EIATTR_MIN_STACK_SIZE
	.align		4
.L_7:
        /*0024*/ 	.byte	0x04, 0x12
        /*0026*/ 	.short	(.L_9 - .L_8)
	.align		4
.L_8:
        /*0028*/ 	.word	index@(triton_poi_fused__native_batch_norm_legit_no_training_mul_softplus_tanh_5)
        /*002c*/ 	.word	0x00000000
.L_9:


//--------------------- .nv.info.triton_poi_fused__native_batch_norm_legit_no_training_mul_softplus_tanh_5 --------------------------
	.section	.nv.info.triton_poi_fused__native_batch_norm_legit_no_training_mul_softplus_tanh_5,"",@"SHT_CUDA_INFO"
	.sectionflags	@""
	.align	4


	//----- nvinfo : EIATTR_CUDA_API_VERSION
	.align		4
        /*0000*/ 	.byte	0x04, 0x37
        /*0002*/ 	.short	(.L_11 - .L_10)
.L_10:
        /*0004*/ 	.word	0x0000007c


	//----- nvinfo : EIATTR_KPARAM_INFO
	.align		4
.L_11:
        /*0008*/ 	.byte	0x04, 0x17
        /*000a*/ 	.short	(.L_13 - .L_12)
.L_12:
        /*000c*/ 	.word	0x00000000
        /*0010*/ 	.short	0x0006
        /*0012*/ 	.short	0x0030
        /*0014*/ 	.byte	0x00, 0xf0, 0x11, 0x00


	//----- nvinfo : EIATTR_KPARAM_INFO
	.align		4
.L_13:
        /*0018*/ 	.byte	0x04, 0x17
        /*001a*/ 	.short	(.L_15 - .L_14)
.L_14:
        /*001c*/ 	.word	0x00000000
        /*0020*/ 	.short	0x0005
        /*0022*/ 	.short	0x0028
        /*0024*/ 	.byte	0x00, 0xf4, 0x21, 0x00


	//----- nvinfo : EIATTR_KPARAM_INFO
	.align		4
.L_15:
        /*0028*/ 	.byte	0x04, 0x17
        /*002a*/ 	.short	(.L_17 - .L_16)
.L_16:
        /*002c*/ 	.word	0x00000000
        /*0030*/ 	.short	0x0004
        /*0032*/ 	.short	0x0020
        /*0034*/ 	.byte	0x00, 0xf4, 0x21, 0x00


	//----- nvinfo : EIATTR_KPARAM_INFO
	.align		4
.L_17:
        /*0038*/ 	.byte	0x04, 0x17
        /*003a*/ 	.short	(.L_19 - .L_18)
.L_18:
        /*003c*/ 	.word	0x00000000
        /*0040*/ 	.short	0x0003
        /*0042*/ 	.short	0x0018
        /*0044*/ 	.byte	0x00, 0xf4, 0x21, 0x00


	//----- nvinfo : EIATTR_KPARAM_INFO
	.align		4
.L_19:
        /*0048*/ 	.byte	0x04, 0x17
        /*004a*/ 	.short	(.L_21 - .L_20)
.L_20:
        /*004c*/ 	.word	0x00000000
        /*0050*/ 	.short	0x0002
        /*0052*/ 	.short	0x0010
        /*0054*/ 	.byte	0x00, 0xf4, 0x21, 0x00


	//----- nvinfo : EIATTR_KPARAM_INFO
	.align		4
.L_21:
        /*0058*/ 	.byte	0x04, 0x17
        /*005a*/ 	.short	(.L_23 - .L_22)
.L_22:
        /*005c*/ 	.word	0x00000000
        /*0060*/ 	.short	0x0001
        /*0062*/ 	.short	0x0008
        /*0064*/ 	.byte	0x00, 0xf4, 0x21, 0x00


	//----- nvinfo : EIATTR_KPARAM_INFO
	.align		4
.L_23:
        /*0068*/ 	.byte	0x04, 0x17
        /*006a*/ 	.short	(.L_25 - .L_24)
.L_24:
        /*006c*/ 	.word	0x00000000
        /*0070*/ 	.short	0x0000
        /*0072*/ 	.short	0x0000
        /*0074*/ 	.byte	0x00, 0xf4, 0x21, 0x00


	//----- nvinfo : EIATTR_SPARSE_MMA_MASK
	.align		4
.L_25:
        /*0078*/ 	.byte	0x03, 0x50
        /*007a*/ 	.short	0x0000


	//----- nvinfo : EIATTR_MAXREG_COUNT
	.align		4
        /*007c*/ 	.byte	0x03, 0x1b
        /*007e*/ 	.short	0x00ff


	//----- nvinfo : EIATTR_EXIT_INSTR_OFFSETS
	.align		4
        /*0080*/ 	.byte	0x04, 0x1c
        /*0082*/ 	.short	(.L_27 - .L_26)


	//   ....[0]....
.L_26:
        /*0084*/ 	.word	0x000023d0


	//----- nvinfo : EIATTR_REQNTID
	.align		4
.L_27:
        /*0088*/ 	.byte	0x04, 0x10
        /*008a*/ 	.short	(.L_29 - .L_28)
.L_28:
        /*008c*/ 	.word	0x00000080
        /*0090*/ 	.word	0x00000001
        /*0094*/ 	.word	0x00000001


	//----- nvinfo : EIATTR_CRS_STACK_SIZE
	.align		4
.L_29:
        /*0098*/ 	.byte	0x04, 0x1e
        /*009a*/ 	.short	(.L_31 - .L_30)
.L_30:
        /*009c*/ 	.word	0x00000000


	//----- nvinfo : EIATTR_CBANK_PARAM_SIZE
	.align		4
.L_31:
        /*00a0*/ 	.byte	0x03, 0x19
        /*00a2*/ 	.short	0x0034


	//----- nvinfo : EIATTR_PARAM_CBANK
	.align		4
        /*00a4*/ 	.byte	0x04, 0x0a
        /*00a6*/ 	.short	(.L_33 - .L_32)
	.align		4
.L_32:
        /*00a8*/ 	.word	index@(.nv.constant0.triton_poi_fused__native_batch_norm_legit_no_training_mul_softplus_tanh_5)
        /*00ac*/ 	.short	0x0210
        /*00ae*/ 	.short	0x0034


	//----- nvinfo : EIATTR_SW_WAR
	.align		4
.L_33:
        /*00b0*/ 	.byte	0x04, 0x36
        /*00b2*/ 	.short	(.L_35 - .L_34)
.L_34:
        /*00b4*/ 	.word	0x00000008
.L_35:


//--------------------- .nv.callgraph             --------------------------
	.section	.nv.callgraph,"",@"SHT_CUDA_CALLGRAPH"
	.align	4
	.sectionentsize	8
	.align		4
        /*0000*/ 	.word	0x00000000
	.align		4
        /*0004*/ 	.word	0xffffffff
	.align		4
        /*0008*/ 	.word	0x00000000
	.align		4
        /*000c*/ 	.word	0xfffffffe
	.align		4
        /*0010*/ 	.word	0x00000000
	.align		4
        /*0014*/ 	.word	0xfffffffd
	.align		4
        /*0018*/ 	.word	0x00000000
	.align		4
        /*001c*/ 	.word	0xfffffffc


//--------------------- .nv.constant4             --------------------------
	.section	.nv.constant4,"a",@progbits
	.align	8
	.align		8
.nv.constant4:
        /*0000*/ 	.dword	_$_str
	.align		8
        /*0008*/ 	.dword	_$_str_$_2


//--------------------- .text.triton_poi_fused__native_batch_norm_legit_no_training_mul_softplus_tanh_5 --------------------------
	.section	.text.triton_poi_fused__native_batch_norm_legit_no_training_mul_softplus_tanh_5,"ax",@progbits
	.align	128
        .global         triton_poi_fused__native_batch_norm_legit_no_training_mul_softplus_tanh_5
        .type           triton_poi_fused__native_batch_norm_legit_no_training_mul_softplus_tanh_5,@function
        .size           triton_poi_fused__native_batch_norm_legit_no_training_mul_softplus_tanh_5,(.L_x_41 - triton_poi_fused__native_batch_norm_legit_no_training_mul_softplus_tanh_5)
        .other          triton_poi_fused__native_batch_norm_legit_no_training_mul_softplus_tanh_5,@"STO_CUDA_ENTRY STV_DEFAULT"
triton_poi_fused__native_batch_norm_legit_no_training_mul_softplus_tanh_5:
.text.triton_poi_fused__native_batch_norm_legit_no_training_mul_softplus_tanh_5:
[----:B------:R-:W0:Y:S01]  /*0000*/  LDC R1, c[0x0][0x28] ;  /* 0x00000a00ff017b82 */ /* 0x000e220000000800 */
[----:B------:R-:W1:Y:S07]  /*0010*/  S2R R0, SR_TID.X ;  /* 0x0000000000007919 */ /* 0x000e6e0000002100 */
[----:B------:R-:W2:Y:S01]  /*0020*/  LDC.64 R4, c[0x0][0x228] ;  /* 0x00008a00ff047b82 */ /* 0x000ea20000000a00 */
[----:B------:R-:W-:Y:S01]  /*0030*/  ULDC.64 UR4, c[0x0][0x208] ;  /* 0x0000820000047ab9 */ /* 0x000fe20000000a00 */
[----:B------:R-:W3:Y:S06]  /*0040*/  S2R R7, SR_CTAID.X ;  /* 0x0000000000077919 */ /* 0x000eec0000002500 */
[----:B------:R-:W4:Y:S01]  /*0050*/  LDC.64 R8, c[0x0][0x220] ;  /* 0x00008800ff087b82 */ /* 0x000f220000000a00 */
[----:B------:R-:W-:-:S07]  /*0060*/  HFMA2.MMA R26, -RZ, RZ, 1.625, 0 ;  /* 0x3e800000ff1a7435 */ /* 0x000fce00000001ff */
[----:B------:R-:W5:Y:S08]  /*0070*/  LDC.64 R20, c[0x0][0x218] ;  /* 0x00008600ff147b82 */ /* 0x000f700000000a00 */
[----:B------:R-:W5:Y:S01]  /*0080*/  LDC.64 R12, c[0x0][0x230] ;  /* 0x00008c00ff0c7b82 */ /* 0x000f620000000a00 */
[----:B-1----:R-:W-:-:S07]  /*0090*/  SHF.L.U32 R0, R0, 0x2, RZ ;  /* 0x0000000200007819 */ /* 0x002fce00000006ff */
[----:B------:R-:W1:Y:S01]  /*00a0*/  LDC.64 R16, c[0x0][0x238] ;  /* 0x00008e00ff107b82 */ /* 0x000e620000000a00 */
[----:B---3--:R-:W-:Y:S02]  /*00b0*/  SHF.R.S32.HI R3, RZ, 0x15, R7 ;  /* 0x00000015ff037819 */ /* 0x008fe40000011407 */
[----:B------:R-:W-:Y:S02]  /*00c0*/  LOP3.LUT R0, R0, 0x1fc, RZ, 0xc0, !PT ;  /* 0x000001fc00007812 */ /* 0x000fe400078ec0ff */
[----:B------:R-:W-:Y:S02]  /*00d0*/  SGXT R3, R3, 0x1 ;  /* 0x000000010303781a */ /* 0x000fe40000000200 */
[----:B------:R-:W-:-:S04]  /*00e0*/  LEA R2, R7, R0, 0xa ;  /* 0x0000000007027211 */ /* 0x000fc800078e50ff */
[----:B------:R-:W-:-:S04]  /*00f0*/  LEA.HI R3, R3, R2, RZ, 0x8 ;  /* 0x0000000203037211 */ /* 0x000fc800078f40ff */
[----:B------:R-:W-:-:S04]  /*0100*/  LOP3.LUT R3, R3, 0xffffff00, RZ, 0xc0, !PT ;  /* 0xffffff0003037812 */ /* 0x000fc800078ec0ff */
[----:B------:R-:W-:-:S05]  /*0110*/  IADD3 R19, R2, -R3, RZ ;  /* 0x8000000302137210 */ /* 0x000fca0007ffe0ff */
[----:B--2---:R-:W-:-:S06]  /*0120*/  IMAD.WIDE R4, R19, 0x4, R4 ;  /* 0x0000000413047825 */ /* 0x004fcc00078e0204 */
[----:B------:R-:W2:Y:S01]  /*0130*/  LDG.E.EL.128 R4, desc[UR4][R4.64] ;  /* 0x0000000404047981 */ /* 0x000ea2000c2e1d00 */
[----:B----4-:R-:W-:-:S04]  /*0140*/  IMAD.WIDE R8, R19, 0x4, R8 ;  /* 0x0000000413087825 */ /* 0x010fc800078e0208 */
[----:B-----5:R-:W-:Y:S02]  /*0150*/  IMAD.WIDE R20, R2, 0x4, R20 ;  /* 0x0000000402147825 */ /* 0x020fe400078e0214 */
[----:B------:R-:W3:Y:S02]  /*0160*/  LDG.E.EL.128 R8, desc[UR4][R8.64] ;  /* 0x0000000408087981 */ /* 0x000ee4000c2e1d00 */
[----:B0-----:R-:W-:-:S04]  /*0170*/  IMAD.WIDE R12, R19, 0x4, R12 ;  /* 0x00000004130c7825 */ /* 0x001fc800078e020c */
[----:B-1----:R-:W-:-:S04]  /*0180*/  IMAD.WIDE R16, R19, 0x4, R16 ;  /* 0x0000000413107825 */ /* 0x002fc800078e0210 */
[----:B--2---:R-:W-:Y:S01]  /*0190*/  FADD R0, R4, 9.9999997473787516356e-06 ;  /* 0x3727c5ac04007421 */ /* 0x004fe20000000000 */
[----:B------:R-:W-:Y:S01]  /*01a0*/  FADD R3, R5, 9.9999997473787516356e-06 ;  /* 0x3727c5ac05037421 */ /* 0x000fe20000000000 */
[----:B------:R-:W-:Y:S01]  /*01b0*/  FADD R6, R6, 9.9999997473787516356e-06 ;  /* 0x3727c5ac06067421 */ /* 0x000fe20000000000 */
[----:B------:R-:W-:-:S03]  /*01c0*/  FADD R7, R7, 9.9999997473787516356e-06 ;  /* 0x3727c5ac07077421 */ /* 0x000fc60000000000 */
[----:B------:R-:W0:Y:S08]  /*01d0*/  MUFU.SQRT R0, R0 ;  /* 0x0000000000007308 */ /* 0x000e300000002000 */
[----:B------:R-:W1:Y:S01]  /*01e0*/  MUFU.SQRT R24, R6 ;  /* 0x0000000600187308 */ /* 0x000e620000002000 */
[----:B0-----:R-:W-:-:S07]  /*01f0*/  FSETP.GT.AND P6, PT, R0, 8.50705917302346158658e+37, PT ;  /* 0x7e8000000000780b */ /* 0x001fce0003fc4000 */
[----:B------:R-:W0:Y:S01]  /*0200*/  MUFU.SQRT R3, R3 ;  /* 0x0000000300037308 */ /* 0x000e220000002000 */
[----:B------:R-:W-:Y:S02]  /*0210*/  FSETP.GEU.AND P5, PT, R0, 1.175494350822287508e-38, PT ;  /* 0x008000000000780b */ /* 0x000fe40003fae000 */
[----:B------:R-:W-:Y:S02]  /*0220*/  FSEL R4, R26, 1, P6 ;  /* 0x3f8000001a047808 */ /* 0x000fe40003000000 */
[----:B-1----:R-:W-:-:S03]  /*0230*/  FSETP.GT.AND P3, PT, R24, 8.50705917302346158658e+37, PT ;  /* 0x7e8000001800780b */ /* 0x002fc60003f64000 */
[----:B------:R-:W1:Y:S01]  /*0240*/  MUFU.SQRT R18, R7 ;  /* 0x0000000700127308 */ /* 0x000e620000002000 */
[----:B------:R-:W-:Y:S02]  /*0250*/  FSETP.GEU.AND P0, PT, R24, 1.175494350822287508e-38, PT ;  /* 0x008000001800780b */ /* 0x000fe40003f0e000 */
[----:B------:R-:W-:Y:S01]  /*0260*/  FSEL R15, R26, 1, P3 ;  /* 0x3f8000001a0f7808 */ /* 0x000fe20001800000 */
[----:B------:R-:W-:Y:S02]  /*0270*/  @P6 FMUL R0, R0, 0.25 ;  /* 0x3e80000000006820 */ /* 0x000fe40000400000 */
[----:B------:R-:W-:Y:S01]  /*0280*/  @!P5 FMUL R4, R4, 16777216 ;  /* 0x4b8000000404d820 */ /* 0x000fe20000400000 */
[C---:B0-----:R-:W-:Y:S01]  /*0290*/  FSETP.GT.AND P4, PT, R3.reuse, 8.50705917302346158658e+37, PT ;  /* 0x7e8000000300780b */ /* 0x041fe20003f84000 */
[----:B------:R-:W-:Y:S01]  /*02a0*/  @!P5 FMUL R0, R0, 16777216 ;  /* 0x4b8000000000d820 */ /* 0x000fe20000400000 */
[----:B------:R-:W-:Y:S02]  /*02b0*/  FSETP.GEU.AND P1, PT, R3, 1.175494350822287508e-38, PT ;  /* 0x008000000300780b */ /* 0x000fe40003f2e000 */
[----:B------:R-:W-:Y:S01]  /*02c0*/  FSEL R14, R26, 1, P4 ;  /* 0x3f8000001a0e7808 */ /* 0x000fe20002000000 */
[----:B------:R-:W-:Y:S01]  /*02d0*/  @P3 FMUL R24, R24, 0.25 ;  /* 0x3e80000018183820 */ /* 0x000fe20000400000 */
[----:B------:R-:W0:Y:S01]  /*02e0*/  MUFU.RCP R27, R0 ;  /* 0x00000000001b7308 */ /* 0x000e220000001000 */
[----:B-1----:R-:W-:-:S02]  /*02f0*/  FSETP.GT.AND P2, PT, R18, 8.50705917302346158658e+37, PT ;  /* 0x7e8000001200780b */ /* 0x002fc40003f44000 */
[----:B------:R-:W-:Y:S01]  /*0300*/  @!P0 FMUL R24, R24, 16777216 ;  /* 0x4b80000018188820 */ /* 0x000fe20000400000 */
[----:B------:R-:W-:-:S03]  /*0310*/  FSETP.GEU.AND P6, PT, R18, 1.175494350822287508e-38, PT ;  /* 0x008000001200780b */ /* 0x000fc60003fce000 */
[----:B------:R-:W-:Y:S02]  /*0320*/  @P4 FMUL R3, R3, 0.25 ;  /* 0x3e80000003034820 */ /* 0x000fe40000400000 */
[----:B------:R-:W1:Y:S02]  /*0330*/  MUFU.RCP R24, R24 ;  /* 0x0000001800187308 */ /* 0x000e640000001000 */
[----:B------:R-:W-:-:S03]  /*0340*/  @!P1 FMUL R3, R3, 16777216 ;  /* 0x4b80000003039820 */ /* 0x000fc60000400000 */
[----:B------:R-:W-:Y:S01]  /*0350*/  @P2 FMUL R18, R18, 0.25 ;  /* 0x3e80000012122820 */ /* 0x000fe20000400000 */
[----:B0-----:R-:W-:Y:S02]  /*0360*/  FMUL R27, R27, R4 ;  /* 0x000000041b1b7220 */ /* 0x001fe40000400000 */
[----:B------:R-:W0:Y:S01]  /*0370*/  MUFU.RCP R25, R3 ;  /* 0x0000000300197308 */ /* 0x000e220000001000 */
[----:B------:R-:W3:Y:S01]  /*0380*/  LDG.E.128 R4, desc[UR4][R20.64] ;  /* 0x0000000414047981 */ /* 0x000ee2000c1e1d00 */
[----:B------:R-:W-:Y:S01]  /*0390*/  @!P6 FMUL R18, R18, 16777216 ;  /* 0x4b8000001212e820 */ /* 0x000fe20000400000 */
[----:B------:R-:W-:Y:S01]  /*03a0*/  @!P1 FMUL R14, R14, 16777216 ;  /* 0x4b8000000e0e9820 */ /* 0x000fe20000400000 */
[----:B------:R-:W-:-:S04]  /*03b0*/  @!P0 FMUL R15, R15, 16777216 ;  /* 0x4b8000000f0f8820 */ /* 0x000fc80000400000 */
[----:B------:R2:W4:Y:S01]  /*03c0*/  MUFU.RCP R0, R18 ;  /* 0x0000001200007308 */ /* 0x0005220000001000 */
[----:B-1----:R-:W-:Y:S01]  /*03d0*/  FMUL R24, R24, R15 ;  /* 0x0000000f18187220 */ /* 0x002fe20000400000 */
[----:B------:R-:W5:Y:S01]  /*03e0*/  LDG.E.128 R20, desc[UR4][R20.64+0x800] ;  /* 0x0008000414147981 */ /* 0x000f62000c1e1d00 */
[----:B0-----:R-:W-:-:S03]  /*03f0*/  FMUL R25, R25, R14 ;  /* 0x0000000e19197220 */ /* 0x001fc60000400000 */
[----:B------:R-:W5:Y:S04]  /*0400*/  LDG.E.EL.128 R12, desc[UR4][R12.64] ;  /* 0x000000040c0c7981 */ /* 0x000f68000c2e1d00 */
[----:B--2---:R-:W2:Y:S01]  /*0410*/  LDG.E.EL.128 R16, desc[UR4][R16.64] ;  /* 0x0000000410107981 */ /* 0x004ea2000c2e1d00 */
[----:B------:R-:W-:-:S05]  /*0420*/  FSEL R3, R26, 1, P2 ;  /* 0x3f8000001a037808 */ /* 0x000fca0001000000 */
[----:B------:R-:W-:-:S04]  /*0430*/  @!P6 FMUL R3, R3, 16777216 ;  /* 0x4b8000000303e820 */ /* 0x000fc80000400000 */
[----:B----4-:R-:W-:Y:S01]  /*0440*/  FMUL R0, R0, R3 ;  /* 0x0000000300007220 */ /* 0x010fe20000400000 */
[----:B------:R-:W-:Y:S01]  /*0450*/  BSSY B0, `(.L_x_0) ;  /* 0x000003f000007945 */ /* 0x000fe20003800000 */
[----:B---3--:R-:W-:-:S04]  /*0460*/  FADD R4, R4, -R8 ;  /* 0x8000000804047221 */ /* 0x008fc80000000000 */
[----:B------:R-:W-:Y:S01]  /*0470*/  FMUL R3, R4, R27 ;  /* 0x0000001b04037220 */ /* 0x000fe20000400000 */
[----:B-----5:R-:W-:-:S03]  /*0480*/  FADD R29, R20, -R8 ;  /* 0x80000008141d7221 */ /* 0x020fc60000000000 */
[----:B--2---:R-:W-:-:S04]  /*0490*/  FFMA R3, R12, R3, R16 ;  /* 0x000000030c037223 */ /* 0x004fc80000000010 */
[----:B------:R-:W-:-:S05]  /*04a0*/  FMUL R8, R3, 1.4426950216293334961 ;  /* 0x3fb8aa3b03087820 */ /* 0x000fca0000400000 */
[----:B------:R-:W-:-:S13]  /*04b0*/  FSETP.GEU.AND P0, PT, R8, -126, PT ;  /* 0xc2fc00000800780b */ /* 0x000fda0003f0e000 */
[----:B------:R-:W-:-:S06]  /*04c0*/  @!P0 FMUL R8, R8, 0.5 ;  /* 0x3f00000008088820 */ /* 0x000fcc0000400000 */
[----:B------:R-:W0:Y:S01]  /*04d0*/  MUFU.EX2 R8, R8 ;  /* 0x0000000800087308 */ /* 0x000e220000000800 */
[----:B------:R-:W-:Y:S01]  /*04e0*/  FADD R4, R5, -R9 ;  /* 0x8000000905047221 */ /* 0x000fe20000000000 */
[----:B0-----:R-:W-:-:S04]  /*04f0*/  @!P0 FMUL R8, R8, R8 ;  /* 0x0000000808088220 */ /* 0x001fc80000400000 */
[----:B------:R-:W-:-:S05]  /*0500*/  FADD.FTZ.RZ R5, R8, 1 ;  /* 0x3f80000008057421 */ /* 0x000fca000001c000 */
[----:B------:R-:W-:Y:S01]  /*0510*/  IADD3 R5, R5, -0x3f400000, RZ ;  /* 0xc0c0000005057810 */ /* 0x000fe20007ffe0ff */
[----:B------:R-:W-:-:S03]  /*0520*/  FADD R28, R21, -R9 ;  /* 0x80000009151c7221 */ /* 0x000fc60000000000 */
[----:B------:R-:W-:-:S04]  /*0530*/  LOP3.LUT R5, R5, 0xff800000, RZ, 0xc0, !PT ;  /* 0xff80000005057812 */ /* 0x000fc800078ec0ff */
[----:B------:R-:W-:Y:S02]  /*0540*/  IADD3 R9, -R5, 0x40800000, RZ ;  /* 0x4080000005097810 */ /* 0x000fe40007ffe1ff */
[----:B------:R-:W-:-:S03]  /*0550*/  IADD3 R20, R8, -R5, RZ ;  /* 0x8000000508147210 */ /* 0x000fc60007ffe0ff */
[----:B------:R-:W-:Y:S01]  /*0560*/  FFMA.FTZ R9, R9, R26, -1 ;  /* 0xbf80000009097423 */ /* 0x000fe2000001001a */
[----:B------:R-:W-:-:S03]  /*0570*/  MOV R21, 0x3d39bf78 ;  /* 0x3d39bf7800157802 */ /* 0x000fc60000000f00 */
[----:B------:R-:W-:-:S04]  /*0580*/  FADD R20, R20, R9 ;  /* 0x0000000914147221 */ /* 0x000fc80000000000 */
[----:B------:R-:W-:-:S04]  /*0590*/  FFMA.FTZ R9, R20, -R21, 0.10546888411045074463 ;  /* 0x3dd8001214097423 */ /* 0x000fc80000010815 */
[----:B------:R-:W-:Y:S01]  /*05a0*/  FFMA.FTZ R9, R20, R9, -0.13229703903198242188 ;  /* 0xbe0778e014097423 */ /* 0x000fe20000010009 */
[----:B------:R-:W-:-:S03]  /*05b0*/  FMUL R4, R4, R25 ;  /* 0x0000001904047220 */ /* 0x000fc60000400000 */
[----:B------:R-:W-:Y:S01]  /*05c0*/  FFMA.FTZ R9, R20, R9, 0.14491446316242218018 ;  /* 0x3e14647514097423 */ /* 0x000fe20000010009 */
[----:B------:R-:W-:-:S03]  /*05d0*/  FFMA R4, R13, R4, R17 ;  /* 0x000000040d047223 */ /* 0x000fc60000000011 */
[----:B------:R-:W-:Y:S01]  /*05e0*/  FFMA.FTZ R9, R20, R9, -0.16641564667224884033 ;  /* 0xbe2a68dd14097423 */ /* 0x000fe20000010009 */
[----:B------:R-:W-:-:S03]  /*05f0*/  FMUL R26, R4, 1.4426950216293334961 ;  /* 0x3fb8aa3b041a7820 */ /* 0x000fc60000400000 */
[----:B------:R-:W-:Y:S02]  /*0600*/  FFMA.FTZ R9, R20, R9, 0.19988867640495300293 ;  /* 0x3e4caf9e14097423 */ /* 0x000fe40000010009 */
[----:B------:R-:W-:Y:S02]  /*0610*/  FSETP.GEU.AND P0, PT, R26, -126, PT ;  /* 0xc2fc00001a00780b */ /* 0x000fe40003f0e000 */
[----:B------:R-:W-:-:S04]  /*0620*/  FFMA.FTZ R9, R20, R9, -0.25000196695327758789 ;  /* 0xbe80004214097423 */ /* 0x000fc80000010009 */
[----:B------:R-:W-:-:S04]  /*0630*/  FFMA.FTZ R9, R20, R9, 0.33333510160446166992 ;  /* 0x3eaaaae614097423 */ /* 0x000fc80000010009 */
[----:B------:R-:W-:-:S04]  /*0640*/  FFMA.FTZ R9, R20, R9, -0.5 ;  /* 0xbf00000014097423 */ /* 0x000fc80000010009 */
[----:B------:R-:W-:Y:S01]  /*0650*/  FMUL R9, R20, R9 ;  /* 0x0000000914097220 */ /* 0x000fe20000400000 */
[----:B------:R-:W-:-:S03]  /*0660*/  @!P0 FMUL R26, R26, 0.5 ;  /* 0x3f0000001a1a8820 */ /* 0x000fc60000400000 */
[----:B------:R-:W-:Y:S02]  /*0670*/  FFMA.FTZ R20, R20, R9, R20 ;  /* 0x0000000914147223 */ /* 0x000fe40000010014 */
[----:B------:R-:W0:Y:S01]  /*0680*/  MUFU.EX2 R9, R26 ;  /* 0x0000001a00097308 */ /* 0x000e220000000800 */
[----:B------:R-:W-:-:S05]  /*0690*/  I2FP.F32.S32 R5, R5 ;  /* 0x0000000500057245 */ /* 0x000fca0000201400 */
[----:B------:R-:W-:-:S04]  /*06a0*/  FMUL R5, R5, 1.1920928955078125e-07 ;  /* 0x3400000005057820 */ /* 0x000fc80000400000 */
[----:B------:R-:W-:Y:S01]  /*06b0*/  FFMA.FTZ R20, R5, 0.69314718246459960938, R20 ;  /* 0x3f31721805147823 */ /* 0x000fe20000010014 */
[----:B0-----:R-:W-:-:S04]  /*06c0*/  @!P0 FMUL R9, R9, R9 ;  /* 0x0000000909098220 */ /* 0x001fc80000400000 */
[----:B------:R-:W-:Y:S01]  /*06d0*/  FADD.FTZ.RZ R5, R9, 1 ;  /* 0x3f80000009057421 */ /* 0x000fe2000001c000 */
[----:B------:R-:W-:-:S04]  /*06e0*/  FMUL R27, R29, R27 ;  /* 0x0000001b1d1b7220 */ /* 0x000fc80000400000 */
[----:B------:R-:W-:Y:S01]  /*06f0*/  IADD3 R5, R5, -0x3f400000, RZ ;  /* 0xc0c0000005057810 */ /* 0x000fe20007ffe0ff */
[----:B------:R-:W-:-:S03]  /*0700*/  FFMA R12, R12, R27, R16 ;  /* 0x0000001b0c0c7223 */ /* 0x000fc60000000010 */
[----:B------:R-:W-:Y:S01]  /*0710*/  LOP3.LUT R16, R5, 0xff800000, RZ, 0xc0, !PT ;  /* 0xff80000005107812 */ /* 0x000fe200078ec0ff */
[--C-:B------:R-:W-:Y:S01]  /*0720*/  FADD R5, R6, -R10.reuse ;  /* 0x8000000a06057221 */ /* 0x100fe20000000000 */
[----:B------:R-:W-:Y:S02]  /*0730*/  HFMA2.MMA R6, -RZ, RZ, 1.625, 0 ;  /* 0x3e800000ff067435 */ /* 0x000fe400000001ff */
[----:B------:R-:W-:Y:S01]  /*0740*/  IADD3 R29, -R16, 0x40800000, RZ ;  /* 0x40800000101d7810 */ /* 0x000fe20007ffe1ff */
[----:B------:R-:W-:Y:S01]  /*0750*/  FADD R27, R22, -R10 ;  /* 0x8000000a161b7221 */ /* 0x000fe20000000000 */
[----:B------:R-:W-:Y:S02]  /*0760*/  IADD3 R22, R9, -R16, RZ ;  /* 0x8000001009167210 */ /* 0x000fe40007ffe0ff */
[----:B------:R-:W-:-:S04]  /*0770*/  ISETP.GE.U32.AND P0, PT, R8, 0x7f800000, PT ;  /* 0x7f8000000800780c */ /* 0x000fc80003f06070 */
[----:B------:R-:W-:Y:S01]  /*0780*/  FFMA.FTZ R29, R29, R6, -1 ;  /* 0xbf8000001d1d7423 */ /* 0x000fe20000010006 */
[----:B------:R-:W-:-:S03]  /*0790*/  FMUL R28, R28, R25 ;  /* 0x000000191c1c7220 */ /* 0x000fc60000400000 */
[----:B------:R-:W-:-:S04]  /*07a0*/  FADD R22, R22, R29 ;  /* 0x0000001d16167221 */ /* 0x000fc80000000000 */
[----:B------:R-:W-:-:S04]  /*07b0*/  FFMA.FTZ R25, R22, -R21, 0.10546888411045074463 ;  /* 0x3dd8001216197423 */ /* 0x000fc80000010815 */
[----:B------:R-:W-:-:S04]  /*07c0*/  FFMA.FTZ R25, R22, R25, -0.13229703903198242188 ;  /* 0xbe0778e016197423 */ /* 0x000fc80000010019 */
[----:B------:R-:W-:Y:S01]  /*07d0*/  FFMA.FTZ R25, R22, R25, 0.14491446316242218018 ;  /* 0x3e14647516197423 */ /* 0x000fe20000010019 */
[----:B------:R-:W-:Y:S06]  /*07e0*/  @!P0 BRA `(.L_x_1) ;  /* 0x0000000000148947 */ /* 0x000fec0003800000 */
[----:B------:R-:W-:-:S13]  /*07f0*/  ISETP.GE.AND P0, PT, R8, -0x407fffff, PT ;  /* 0xbf8000010800780c */ /* 0x000fda0003f06270 */
[----:B------:R-:W-:-:S05]  /*0800*/  @P0 MOV R29, 0x7f800000 ;  /* 0x7f800000001d0802 */ /* 0x000fca0000000f00 */
[C---:B------:R-:W-:Y:S01]  /*0810*/  @P0 FFMA.FTZ R20, R8.reuse, R29, +INF ;  /* 0x7f80000008140423 */ /* 0x040fe2000001001d */
[----:B------:R-:W-:-:S04]  /*0820*/  FSETP.NEU.AND P0, PT, R8, RZ, PT ;  /* 0x000000ff0800720b */ /* 0x000fc80003f0d000 */
[----:B------:R-:W-:-:S09]  /*0830*/  FSEL R20, R20, -RZ, P0 ;  /* 0x800000ff14147208 */ /* 0x000fd20000000000 */
.L_x_1:
[----:B------:R-:W-:Y:S05]  /*0840*/  BSYNC B0 ;  /* 0x0000000000007941 */ /* 0x000fea0003800000 */
.L_x_0:
[C---:B------:R-:W-:Y:S01]  /*0850*/  FFMA.FTZ R25, R22.reuse, R25, -0.16641564667224884033 ;  /* 0xbe2a68dd16197423 */ /* 0x040fe20000010019 */
[----:B------:R-:W-:Y:S01]  /*0860*/  FMUL R5, R5, R24 ;  /* 0x0000001805057220 */ /* 0x000fe20000400000 */
[----:B------:R-:W-:Y:S01]  /*0870*/  FADD R7, R7, -R11 ;  /* 0x8000000b07077221 */ /* 0x000fe20000000000 */
[----:B------:R-:W-:Y:S01]  /*0880*/  FFMA R13, R13, R28, R17 ;  /* 0x0000001c0d0d7223 */ /* 0x000fe20000000011 */
[----:B------:R-:W-:Y:S01]  /*0890*/  FFMA.FTZ R25, R22, R25, 0.19988867640495300293 ;  /* 0x3e4caf9e16197423 */ /* 0x000fe20000010019 */
[--C-:B------:R-:W-:Y:S01]  /*08a0*/  FFMA R10, R14, R5, R18.reuse ;  /* 0x000000050e0a7223 */ /* 0x100fe20000000012 */
[----:B------:R-:W-:Y:S01]  /*08b0*/  FMUL R26, R7, R0 ;  /* 0x00000000071a7220 */ /* 0x000fe20000400000 */
[----:B------:R-:W-:Y:S01]  /*08c0*/  FMUL R27, R24, R27 ;  /* 0x0000001b181b7220 */ /* 0x000fe20000400000 */
[----:B------:R-:W-:Y:S01]  /*08d0*/  FFMA.FTZ R5, R22, R25, -0.25000196695327758789 ;  /* 0xbe80004216057423 */ /* 0x000fe20000010019 */
[----:B------:R-:W-:Y:S01]  /*08e0*/  FMUL R25, R10, 1.4426950216293334961 ;  /* 0x3fb8aa3b0a197820 */ /* 0x000fe20000400000 */
[----:B------:R-:W-:Y:S01]  /*08f0*/  FADD R23, R23, -R11 ;  /* 0x8000000b17177221 */ /* 0x000fe20000000000 */
[----:B------:R-:W-:Y:S01]  /*0900*/  FFMA R14, R14, R27, R18 ;  /* 0x0000001b0e0e7223 */ /* 0x000fe20000000012 */
[----:B------:R-:W-:Y:S01]  /*0910*/  FFMA.FTZ R5, R22, R5, 0.33333510160446166992 ;  /* 0x3eaaaae616057423 */ /* 0x000fe20000010005 */
[----:B------:R-:W-:Y:S01]  /*0920*/  FMUL R27, R13, 1.4426950216293334961 ;  /* 0x3fb8aa3b0d1b7820 */ /* 0x000fe20000400000 */
[----:B------:R-:W-:Y:S01]  /*0930*/  FSETP.GEU.AND P0, PT, R25, -126, PT ;  /* 0xc2fc00001900780b */ /* 0x000fe20003f0e000 */
[----:B------:R-:W-:Y:S01]  /*0940*/  FMUL R0, R0, R23 ;  /* 0x0000001700007220 */ /* 0x000fe20000400000 */
[----:B------:R-:W-:Y:S01]  /*0950*/  FFMA.FTZ R5, R22, R5, -0.5 ;  /* 0xbf00000016057423 */ /* 0x000fe20000010005 */
[----:B------:R-:W-:Y:S01]  /*0960*/  FMUL R23, R12, 1.4426950216293334961 ;  /* 0x3fb8aa3b0c177820 */ /* 0x000fe20000400000 */
[----:B------:R-:W-:Y:S02]  /*0970*/  BSSY B0, `(.L_x_2) ;  /* 0x000004a000007945 */ /* 0x000fe40003800000 */
[----:B------:R-:W-:-:S04]  /*0980*/  FMUL R5, R22, R5 ;  /* 0x0000000516057220 */ /* 0x000fc80000400000 */
[----:B------:R-:W-:Y:S01]  /*0990*/  FFMA.FTZ R8, R22, R5, R22 ;  /* 0x0000000516087223 */ /* 0x000fe20000010016 */
[C-C-:B------:R-:W-:Y:S01]  /*09a0*/  FFMA R5, R15.reuse, R26, R19.reuse ;  /* 0x0000001a0f057223 */ /* 0x140fe20000000013 */
[----:B------:R-:W-:Y:S01]  /*09b0*/  FFMA R15, R15, R0, R19 ;  /* 0x000000000f0f7223 */ /* 0x000fe20000000013 */
[----:B------:R-:W-:Y:S02]  /*09c0*/  @!P0 FMUL R25, R25, 0.5 ;  /* 0x3f00000019198820 */ /* 0x000fe40000400000 */
[----:B------:R-:W-:Y:S02]  /*09d0*/  FMUL R26, R5, 1.4426950216293334961 ;  /* 0x3fb8aa3b051a7820 */ /* 0x000fe40000400000 */
[----:B------:R-:W0:Y:S03]  /*09e0*/  MUFU.EX2 R7, R25 ;  /* 0x0000001900077308 */ /* 0x000e260000000800 */
[----:B------:R-:W-:Y:S01]  /*09f0*/  FSETP.GEU.AND P1, PT, R26, -126, PT ;  /* 0xc2fc00001a00780b */ /* 0x000fe20003f2e000 */
[----:B0-----:R-:W-:-:S12]  /*0a00*/  @!P0 FMUL R7, R7, R7 ;  /* 0x0000000707078220 */ /* 0x001fd80000400000 */
[----:B------:R-:W-:Y:S01]  /*0a10*/  @!P1 FMUL R26, R26, 0.5 ;  /* 0x3f0000001a1a9820 */ /* 0x000fe20000400000 */
[----:B------:R-:W-:Y:S01]  /*0a20*/  FSETP.GEU.AND P0, PT, R23, -126, PT ;  /* 0xc2fc00001700780b */ /* 0x000fe20003f0e000 */
[----:B------:R-:W-:Y:S02]  /*0a30*/  FADD.FTZ.RZ R22, R7, 1 ;  /* 0x3f80000007167421 */ /* 0x000fe4000001c000 */
[----:B------:R-:W0:Y:S03]  /*0a40*/  MUFU.EX2 R17, R26 ;  /* 0x0000001a00117308 */ /* 0x000e260000000800 */
[----:B------:R-:W-:-:S04]  /*0a50*/  IADD3 R22, R22, -0x3f400000, RZ ;  /* 0xc0c0000016167810 */ /* 0x000fc80007ffe0ff */
[----:B------:R-:W-:-:S03]  /*0a60*/  LOP3.LUT R22, R22, 0xff800000, RZ, 0xc0, !PT ;  /* 0xff80000016167812 */ /* 0x000fc600078ec0ff */
[----:B------:R-:W-:Y:S01]  /*0a70*/  @!P0 FMUL R23, R23, 0.5 ;  /* 0x3f00000017178820 */ /* 0x000fe20000400000 */
[----:B------:R-:W-:Y:S02]  /*0a80*/  IADD3 R25, -R22, 0x40800000, RZ ;  /* 0x4080000016197810 */ /* 0x000fe40007ffe1ff */
[----:B------:R-:W-:Y:S01]  /*0a90*/  IADD3 R18, R7, -R22, RZ ;  /* 0x8000001607127210 */ /* 0x000fe20007ffe0ff */
[----:B0-----:R-:W-:Y:S01]  /*0aa0*/  @!P1 FMUL R17, R17, R17 ;  /* 0x0000001111119220 */ /* 0x001fe20000400000 */
[----:B------:R-:W-:Y:S01]  /*0ab0*/  FSETP.GEU.AND P1, PT, R27, -126, PT ;  /* 0xc2fc00001b00780b */ /* 0x000fe20003f2e000 */
[----:B------:R-:W-:Y:S02]  /*0ac0*/  FFMA.FTZ R25, R25, R6, -1 ;  /* 0xbf80000019197423 */ /* 0x000fe40000010006 */
[----:B------:R-:W-:Y:S02]  /*0ad0*/  FADD.FTZ.RZ R24, R17, 1 ;  /* 0x3f80000011187421 */ /* 0x000fe4000001c000 */
[----:B------:R-:W-:-:S03]  /*0ae0*/  FADD R18, R18, R25 ;  /* 0x0000001912127221 */ /* 0x000fc60000000000 */
[----:B------:R-:W-:Y:S01]  /*0af0*/  IADD3 R24, R24, -0x3f400000, RZ ;  /* 0xc0c0000018187810 */ /* 0x000fe20007ffe0ff */
[----:B------:R-:W-:-:S03]  /*0b00*/  FFMA.FTZ R11, R18, -R21, 0.10546888411045074463 ;  /* 0x3dd80012120b7423 */ /* 0x000fc60000010815 */
[----:B------:R-:W-:Y:S01]  /*0b10*/  LOP3.LUT R24, R24, 0xff800000, RZ, 0xc0, !PT ;  /* 0xff80000018187812 */ /* 0x000fe200078ec0ff */
[C---:B------:R-:W-:Y:S01]  /*0b20*/  FFMA.FTZ R11, R18.reuse, R11, -0.13229703903198242188 ;  /* 0xbe0778e0120b7423 */ /* 0x040fe2000001000b */
[----:B------:R-:W-:Y:S02]  /*0b30*/  @!P1 FMUL R27, R27, 0.5 ;  /* 0x3f0000001b1b9820 */ /* 0x000fe40000400000 */
[----:B------:R-:W-:Y:S01]  /*0b40*/  IADD3 R25, -R24, 0x40800000, RZ ;  /* 0x4080000018197810 */ /* 0x000fe20007ffe1ff */
[----:B------:R-:W-:Y:S01]  /*0b50*/  FFMA.FTZ R11, R18, R11, 0.14491446316242218018 ;  /* 0x3e146475120b7423 */ /* 0x000fe2000001000b */
[----:B------:R-:W-:-:S03]  /*0b60*/  IADD3 R28, R17, -R24, RZ ;  /* 0x80000018111c7210 */ /* 0x000fc60007ffe0ff */
[----:B------:R-:W-:Y:S01]  /*0b70*/  FFMA.FTZ R25, R25, R6, -1 ;  /* 0xbf80000019197423 */ /* 0x000fe20000010006 */
[----:B------:R-:W-:-:S03]  /*0b80*/  FFMA.FTZ R11, R18, R11, -0.16641564667224884033 ;  /* 0xbe2a68dd120b7423 */ /* 0x000fc6000001000b */
[----:B------:R-:W-:Y:S01]  /*0b90*/  FADD R28, R28, R25 ;  /* 0x000000191c1c7221 */ /* 0x000fe20000000000 */
[----:B------:R-:W-:-:S03]  /*0ba0*/  FFMA.FTZ R11, R18, R11, 0.19988867640495300293 ;  /* 0x3e4caf9e120b7423 */ /* 0x000fc6000001000b */
[----:B------:R-:W-:Y:S01]  /*0bb0*/  FFMA.FTZ R19, R28, -R21, 0.10546888411045074463 ;  /* 0x3dd800121c137423 */ /* 0x000fe20000010815 */
[----:B------:R-:W-:-:S03]  /*0bc0*/  FFMA.FTZ R11, R18, R11, -0.25000196695327758789 ;  /* 0xbe800042120b7423 */ /* 0x000fc6000001000b */
[----:B------:R-:W-:Y:S01]  /*0bd0*/  FFMA.FTZ R25, R28, R19, -0.13229703903198242188 ;  /* 0xbe0778e01c197423 */ /* 0x000fe20000010013 */
[----:B------:R-:W-:Y:S02]  /*0be0*/  FFMA.FTZ R19, R18, R11, 0.33333510160446166992 ;  /* 0x3eaaaae612137423 */ /* 0x000fe4000001000b */
[----:B------:R-:W0:Y:S01]  /*0bf0*/  MUFU.EX2 R11, R23 ;  /* 0x00000017000b7308 */ /* 0x000e220000000800 */
[----:B------:R-:W-:Y:S01]  /*0c00*/  FFMA.FTZ R25, R28, R25, 0.14491446316242218018 ;  /* 0x3e1464751c197423 */ /* 0x000fe20000010019 */
[----:B------:R-:W-:-:S03]  /*0c10*/  FFMA.FTZ R19, R18, R19, -0.5 ;  /* 0xbf00000012137423 */ /* 0x000fc60000010013 */
[----:B------:R-:W-:Y:S01]  /*0c20*/  FFMA.FTZ R25, R28, R25, -0.16641564667224884033 ;  /* 0xbe2a68dd1c197423 */ /* 0x000fe20000010019 */
[----:B------:R-:W-:-:S03]  /*0c30*/  FMUL R19, R18, R19 ;  /* 0x0000001312137220 */ /* 0x000fc60000400000 */
[----:B------:R-:W-:Y:S01]  /*0c40*/  FFMA.FTZ R25, R28, R25, 0.19988867640495300293 ;  /* 0x3e4caf9e1c197423 */ /* 0x000fe20000010019 */
[----:B------:R-:W-:Y:S01]  /*0c50*/  FFMA.FTZ R0, R18, R19, R18 ;  /* 0x0000001312007223 */ /* 0x000fe20000010012 */
[----:B------:R-:W-:Y:S02]  /*0c60*/  I2FP.F32.S32 R19, R16 ;  /* 0x0000001000137245 */ /* 0x000fe40000201400 */
[C---:B------:R-:W-:Y:S01]  /*0c70*/  FFMA.FTZ R25, R28.reuse, R25, -0.25000196695327758789 ;  /* 0xbe8000421c197423 */ /* 0x040fe20000010019 */
[----:B0-----:R-:W-:Y:S01]  /*0c80*/  @!P0 FMUL R11, R11, R11 ;  /* 0x0000000b0b0b8220 */ /* 0x001fe20000400000 */
[----:B------:R-:W-:Y:S02]  /*0c90*/  ISETP.GE.U32.AND P0, PT, R9, 0x7f800000, PT ;  /* 0x7f8000000900780c */ /* 0x000fe40003f06070 */
[----:B------:R-:W-:Y:S01]  /*0ca0*/  FFMA.FTZ R25, R28, R25, 0.33333510160446166992 ;  /* 0x3eaaaae61c197423 */ /* 0x000fe20000010019 */
[----:B------:R-:W-:Y:S01]  /*0cb0*/  FMUL R19, R19, 1.1920928955078125e-07 ;  /* 0x3400000013137820 */ /* 0x000fe20000400000 */
[----:B------:R-:W-:-:S02]  /*0cc0*/  FADD.FTZ.RZ R18, R11, 1 ;  /* 0x3f8000000b127421 */ /* 0x000fc4000001c000 */
[C---:B------:R-:W-:Y:S01]  /*0cd0*/  FFMA.FTZ R25, R28.reuse, R25, -0.5 ;  /* 0xbf0000001c197423 */ /* 0x040fe20000010019 */
[----:B------:R-:W-:Y:S02]  /*0ce0*/  FFMA.FTZ R19, R19, 0.69314718246459960938, R8 ;  /* 0x3f31721813137823 */ /* 0x000fe40000010008 */
[----:B------:R-:W-:Y:S01]  /*0cf0*/  IADD3 R18, R18, -0x3f400000, RZ ;  /* 0xc0c0000012127810 */ /* 0x000fe20007ffe0ff */
[----:B------:R-:W-:-:S03]  /*0d00*/  FMUL R25, R28, R25 ;  /* 0x000000191c197220 */ /* 0x000fc60000400000 */
[----:B------:R-:W-:Y:S01]  /*0d10*/  LOP3.LUT R26, R18, 0xff800000, RZ, 0xc0, !PT ;  /* 0xff800000121a7812 */ /* 0x000fe200078ec0ff */
[----:B------:R-:W-:Y:S01]  /*0d20*/  FFMA.FTZ R25, R28, R25, R28 ;  /* 0x000000191c197223 */ /* 0x000fe2000001001c */
[----:B------:R-:W0:Y:S02]  /*0d30*/  MUFU.EX2 R18, R27 ;  /* 0x0000001b00127308 */ /* 0x000e240000000800 */
[----:B------:R-:W-:Y:S02]  /*0d40*/  IADD3 R23, -R26, 0x40800000, RZ ;  /* 0x408000001a177810 */ /* 0x000fe40007ffe1ff */
[----:B------:R-:W-:-:S03]  /*0d50*/  IADD3 R16, R11, -R26, RZ ;  /* 0x8000001a0b107210 */ /* 0x000fc60007ffe0ff */
[----:B------:R-:W-:-:S04]  /*0d60*/  FFMA.FTZ R23, R23, R6, -1 ;  /* 0xbf80000017177423 */ /* 0x000fc80000010006 */
[----:B------:R-:W-:-:S04]  /*0d70*/  FADD R16, R16, R23 ;  /* 0x0000001710107221 */ /* 0x000fc80000000000 */
[----:B------:R-:W-:Y:S01]  /*0d80*/  FFMA.FTZ R23, R16, -R21, 0.10546888411045074463 ;  /* 0x3dd8001210177423 */ /* 0x000fe20000010815 */
[----:B0-----:R-:W-:-:S03]  /*0d90*/  @!P1 FMUL R18, R18, R18 ;  /* 0x0000001212129220 */ /* 0x001fc60000400000 */
[----:B------:R-:W-:Y:S01]  /*0da0*/  FFMA.FTZ R23, R16, R23, -0.13229703903198242188 ;  /* 0xbe0778e010177423 */ /* 0x000fe20000010017 */
[----:B------:R-:W-:Y:S06]  /*0db0*/  @!P0 BRA `(.L_x_3) ;  /* 0x0000000000148947 */ /* 0x000fec0003800000 */
[----:B------:R-:W-:-:S13]  /*0dc0*/  ISETP.GE.AND P0, PT, R9, -0x407fffff, PT ;  /* 0xbf8000010900780c */ /* 0x000fda0003f06270 */
[----:B------:R-:W-:-:S05]  /*0dd0*/  @P0 MOV R8, 0x7f800000 ;  /* 0x7f80000000080802 */ /* 0x000fca0000000f00 */
[C---:B------:R-:W-:Y:S01]  /*0de0*/  @P0 FFMA.FTZ R19, R9.reuse, R8, +INF ;  /* 0x7f80000009130423 */ /* 0x040fe20000010008 */
[----:B------:R-:W-:-:S04]  /*0df0*/  FSETP.NEU.AND P0, PT, R9, RZ, PT ;  /* 0x000000ff0900720b */ /* 0x000fc80003f0d000 */
[----:B------:R-:W-:-:S09]  /*0e00*/  FSEL R19, R19, -RZ, P0 ;  /* 0x800000ff13137208 */ /* 0x000fd20000000000 */
.L_x_3:
[----:B------:R-:W-:Y:S05]  /*0e10*/  BSYNC B0 ;  /* 0x0000000000007941 */ /* 0x000fea0003800000 */
.L_x_2:
[----:B------:R-:W-:Y:S01]  /*0e20*/  FADD.FTZ.RZ R8, R18, 1 ;  /* 0x3f80000012087421 */ /* 0x000fe2000001c000 */
[----:B------:R-:W-:Y:S01]  /*0e30*/  FFMA.FTZ R23, R16, R23, 0.14491446316242218018 ;  /* 0x3e14647510177423 */ /* 0x000fe20000010017 */
[----:B------:R-:W-:Y:S01]  /*0e40*/  FMUL R28, R14, 1.4426950216293334961 ;  /* 0x3fb8aa3b0e1c7820 */ /* 0x000fe20000400000 */
[----:B------:R-:W-:Y:S01]  /*0e50*/  I2FP.F32.S32 R24, R24 ;  /* 0x0000001800187245 */ /* 0x000fe20000201400 */
[----:B------:R-:W-:Y:S01]  /*0e60*/  BSSY B0, `(.L_x_4) ;  /* 0x0000061000007945 */ /* 0x000fe20003800000 */
[----:B------:R-:W-:Y:S01]  /*0e70*/  FFMA.FTZ R23, R16, R23, -0.16641564667224884033 ;  /* 0xbe2a68dd10177423 */ /* 0x000fe20000010017 */
[----:B------:R-:W-:Y:S02]  /*0e80*/  IADD3 R8, R8, -0x3f400000, RZ ;  /* 0xc0c0000008087810 */ /* 0x000fe40007ffe0ff */
[----:B------:R-:W-:Y:S01]  /*0e90*/  FSETP.GEU.AND P0, PT, R28, -126, PT ;  /* 0xc2fc00001c00780b */ /* 0x000fe20003f0e000 */
[----:B------:R-:W-:Y:S01]  /*0ea0*/  FFMA.FTZ R23, R16, R23, 0.19988867640495300293 ;  /* 0x3e4caf9e10177423 */ /* 0x000fe20000010017 */
[----:B------:R-:W-:Y:S01]  /*0eb0*/  LOP3.LUT R27, R8, 0xff800000, RZ, 0xc0, !PT ;  /* 0xff800000081b7812 */ /* 0x000fe200078ec0ff */
[----:B------:R-:W-:Y:S01]  /*0ec0*/  FMUL R24, R24, 1.1920928955078125e-07 ;  /* 0x3400000018187820 */ /* 0x000fe20000400000 */
[----:B------:R-:W-:Y:S01]  /*0ed0*/  I2FP.F32.S32 R26, R26 ;  /* 0x0000001a001a7245 */ /* 0x000fe20000201400 */
[----:B------:R-:W-:Y:S01]  /*0ee0*/  FFMA.FTZ R23, R16, R23, -0.25000196695327758789 ;  /* 0xbe80004210177423 */ /* 0x000fe20000010017 */
[----:B------:R-:W-:-:S02]  /*0ef0*/  IADD3 R9, -R27, 0x40800000, RZ ;  /* 0x408000001b097810 */ /* 0x000fc40007ffe1ff */
[----:B------:R-:W-:Y:S01]  /*0f00*/  IADD3 R8, R18, -R27, RZ ;  /* 0x8000001b12087210 */ /* 0x000fe20007ffe0ff */
[----:B------:R-:W-:Y:S01]  /*0f10*/  FFMA.FTZ R23, R16, R23, 0.33333510160446166992 ;  /* 0x3eaaaae610177423 */ /* 0x000fe20000010017 */
[----:B------:R-:W-:Y:S01]  /*0f20*/  FMUL R26, R26, 1.1920928955078125e-07 ;  /* 0x340000001a1a7820 */ /* 0x000fe20000400000 */
[----:B------:R-:W-:Y:S01]  /*0f30*/  FFMA.FTZ R9, R9, R6, -1 ;  /* 0xbf80000009097423 */ /* 0x000fe20000010006 */
[----:B------:R-:W-:Y:S01]  /*0f40*/  I2FP.F32.S32 R27, R27 ;  /* 0x0000001b001b7245 */ /* 0x000fe20000201400 */
[----:B------:R-:W-:Y:S01]  /*0f50*/  FFMA.FTZ R23, R16, R23, -0.5 ;  /* 0xbf00000010177423 */ /* 0x000fe20000010017 */
[----:B------:R-:W-:Y:S01]  /*0f60*/  @!P0 FMUL R28, R28, 0.5 ;  /* 0x3f0000001c1c8820 */ /* 0x000fe20000400000 */
[----:B------:R-:W-:Y:S01]  /*0f70*/  FADD R8, R8, R9 ;  /* 0x0000000908087221 */ /* 0x000fe20000000000 */
[----:B------:R-:W-:Y:S01]  /*0f80*/  ISETP.GE.U32.AND P6, PT, R7, 0x7f800000, PT ;  /* 0x7f8000000700780c */ /* 0x000fe20003fc6070 */
[----:B------:R-:W-:Y:S01]  /*0f90*/  FMUL R9, R16, R23 ;  /* 0x0000001710097220 */ /* 0x000fe20000400000 */
[----:B------:R-:W-:Y:S01]  /*0fa0*/  FMUL R27, R27, 1.1920928955078125e-07 ;  /* 0x340000001b1b7820 */ /* 0x000fe20000400000 */
[----:B------:R-:W-:Y:S01]  /*0fb0*/  FFMA.FTZ R23, R8, -R21, 0.10546888411045074463 ;  /* 0x3dd8001208177423 */ /* 0x000fe20000010815 */
[----:B------:R-:W-:Y:S01]  /*0fc0*/  I2FP.F32.S32 R22, R22 ;  /* 0x0000001600167245 */ /* 0x000fe20000201400 */
[----:B------:R-:W-:Y:S01]  /*0fd0*/  FFMA.FTZ R9, R16, R9, R16 ;  /* 0x0000000910097223 */ /* 0x000fe20000010010 */
[----:B------:R-:W-:Y:S01]  /*0fe0*/  FFMA.FTZ R16, R24, 0.69314718246459960938, R25 ;  /* 0x3f31721818107823 */ /* 0x000fe20000010019 */
[----:B------:R-:W-:Y:S01]  /*0ff0*/  FFMA.FTZ R23, R8, R23, -0.13229703903198242188 ;  /* 0xbe0778e008177423 */ /* 0x000fe20000010017 */
[----:B------:R-:W-:Y:S01]  /*1000*/  ISETP.GE.U32.AND P1, PT, R17, 0x7f800000, PT ;  /* 0x7f8000001100780c */ /* 0x000fe20003f26070 */
[----:B------:R-:W-:Y:S01]  /*1010*/  FFMA.FTZ R9, R26, 0.69314718246459960938, R9 ;  /* 0x3f3172181a097823 */ /* 0x000fe20000010009 */
[----:B------:R-:W-:Y:S01]  /*1020*/  ISETP.GE.U32.AND P2, PT, R11, 0x7f800000, PT ;  /* 0x7f8000000b00780c */ /* 0x000fe20003f46070 */
[----:B------:R-:W-:Y:S01]  /*1030*/  FFMA.FTZ R23, R8, R23, 0.14491446316242218018 ;  /* 0x3e14647508177423 */ /* 0x000fe20000010017 */
[----:B------:R-:W-:-:S03]  /*1040*/  ISETP.GE.U32.AND P3, PT, R18, 0x7f800000, PT ;  /* 0x7f8000001200780c */ /* 0x000fc60003f66070 */
[----:B------:R-:W-:-:S04]  /*1050*/  FFMA.FTZ R23, R8, R23, -0.16641564667224884033 ;  /* 0xbe2a68dd08177423 */ /* 0x000fc80000010017 */
[----:B------:R-:W-:-:S04]  /*1060*/  FFMA.FTZ R23, R8, R23, 0.19988867640495300293 ;  /* 0x3e4caf9e08177423 */ /* 0x000fc80000010017 */
[----:B------:R-:W-:-:S04]  /*1070*/  FFMA.FTZ R23, R8, R23, -0.25000196695327758789 ;  /* 0xbe80004208177423 */ /* 0x000fc80000010017 */
[C---:B------:R-:W-:Y:S02]  /*1080*/  FFMA.FTZ R29, R8.reuse, R23, 0.33333510160446166992 ;  /* 0x3eaaaae6081d7423 */ /* 0x040fe40000010017 */
[----:B------:R-:W0:Y:S02]  /*1090*/  MUFU.EX2 R23, R28 ;  /* 0x0000001c00177308 */ /* 0x000e240000000800 */
[----:B------:R-:W-:-:S04]  /*10a0*/  FFMA.FTZ R29, R8, R29, -0.5 ;  /* 0xbf000000081d7423 */ /* 0x000fc8000001001d */
[----:B------:R-:W-:-:S04]  /*10b0*/  FMUL R29, R8, R29 ;  /* 0x0000001d081d7220 */ /* 0x000fc80000400000 */
[----:B------:R-:W-:Y:S01]  /*10c0*/  FFMA.FTZ R8, R8, R29, R8 ;  /* 0x0000001d08087223 */ /* 0x000fe20000010008 */
[----:B------:R-:W-:-:S03]  /*10d0*/  FMUL R29, R15, 1.4426950216293334961 ;  /* 0x3fb8aa3b0f1d7820 */ /* 0x000fc60000400000 */
[----:B------:R-:W-:Y:S01]  /*10e0*/  FFMA.FTZ R8, R27, 0.69314718246459960938, R8 ;  /* 0x3f3172181b087823 */ /* 0x000fe20000010008 */
[----:B0-----:R-:W-:Y:S01]  /*10f0*/  @!P0 FMUL R23, R23, R23 ;  /* 0x0000001717178220 */ /* 0x001fe20000400000 */
[----:B------:R-:W-:-:S03]  /*1100*/  FSETP.GEU.AND P0, PT, R29, -126, PT ;  /* 0xc2fc00001d00780b */ /* 0x000fc60003f0e000 */
[C---:B------:R-:W-:Y:S01]  /*1110*/  FADD.FTZ.RZ R24, R23.reuse, 1 ;  /* 0x3f80000017187421 */ /* 0x040fe2000001c000 */
[----:B------:R-:W-:-:S04]  /*1120*/  ISETP.GE.U32.AND P4, PT, R23, 0x7f800000, PT ;  /* 0x7f8000001700780c */ /* 0x000fc80003f86070 */
[----:B------:R-:W-:-:S04]  /*1130*/  IADD3 R24, R24, -0x3f400000, RZ ;  /* 0xc0c0000018187810 */ /* 0x000fc80007ffe0ff */
[----:B------:R-:W-:Y:S01]  /*1140*/  LOP3.LUT R26, R24, 0xff800000, RZ, 0xc0, !PT ;  /* 0xff800000181a7812 */ /* 0x000fe200078ec0ff */
[----:B------:R-:W-:-:S03]  /*1150*/  @!P0 FMUL R29, R29, 0.5 ;  /* 0x3f0000001d1d8820 */ /* 0x000fc60000400000 */
[----:B------:R-:W-:Y:S01]  /*1160*/  IADD3 R25, -R26, 0x40800000, RZ ;  /* 0x408000001a197810 */ /* 0x000fe20007ffe1ff */
[----:B------:R-:W0:Y:S01]  /*1170*/  MUFU.EX2 R24, R29 ;  /* 0x0000001d00187308 */ /* 0x000e220000000800 */
[----:B------:R-:W-:Y:S02]  /*1180*/  IADD3 R28, R23, -R26, RZ ;  /* 0x8000001a171c7210 */ /* 0x000fe40007ffe0ff */
[----:B------:R-:W-:Y:S01]  /*1190*/  I2FP.F32.S32 R26, R26 ;  /* 0x0000001a001a7245 */ /* 0x000fe20000201400 */
[----:B------:R-:W-:-:S04]  /*11a0*/  FFMA.FTZ R25, R25, R6, -1 ;  /* 0xbf80000019197423 */ /* 0x000fc80000010006 */
[----:B------:R-:W-:Y:S01]  /*11b0*/  FADD R28, R28, R25 ;  /* 0x000000191c1c7221 */ /* 0x000fe20000000000 */
[----:B------:R-:W-:-:S03]  /*11c0*/  FMUL R26, R26, 1.1920928955078125e-07 ;  /* 0x340000001a1a7820 */ /* 0x000fc60000400000 */
[----:B------:R-:W-:Y:S01]  /*11d0*/  FFMA.FTZ R25, R28, -R21, 0.10546888411045074463 ;  /* 0x3dd800121c197423 */ /* 0x000fe20000010815 */
[----:B0-----:R-:W-:-:S03]  /*11e0*/  @!P0 FMUL R24, R24, R24 ;  /* 0x0000001818188220 */ /* 0x001fc60000400000 */
[----:B------:R-:W-:Y:S01]  /*11f0*/  FFMA.FTZ R25, R28, R25, -0.13229703903198242188 ;  /* 0xbe0778e01c197423 */ /* 0x000fe20000010019 */
[----:B------:R-:W-:-:S03]  /*1200*/  FSETP.GT.AND P0, PT, R3, 20, PT ;  /* 0x41a000000300780b */ /* 0x000fc60003f04000 */
[----:B------:R-:W-:Y:S01]  /*1210*/  FFMA.FTZ R25, R28, R25, 0.14491446316242218018 ;  /* 0x3e1464751c197423 */ /* 0x000fe20000010019 */
[----:B------:R-:W-:-:S03]  /*1220*/  ISETP.GE.U32.AND P5, PT, R24, 0x7f800000, PT ;  /* 0x7f8000001800780c */ /* 0x000fc60003fa6070 */
[----:B------:R-:W-:-:S04]  /*1230*/  FFMA.FTZ R25, R28, R25, -0.16641564667224884033 ;  /* 0xbe2a68dd1c197423 */ /* 0x000fc80000010019 */
[----:B------:R-:W-:-:S04]  /*1240*/  FFMA.FTZ R25, R28, R25, 0.19988867640495300293 ;  /* 0x3e4caf9e1c197423 */ /* 0x000fc80000010019 */
[----:B------:R-:W-:-:S04]  /*1250*/  FFMA.FTZ R25, R28, R25, -0.25000196695327758789 ;  /* 0xbe8000421c197423 */ /* 0x000fc80000010019 */
[----:B------:R-:W-:-:S04]  /*1260*/  FFMA.FTZ R25, R28, R25, 0.33333510160446166992 ;  /* 0x3eaaaae61c197423 */ /* 0x000fc80000010019 */
[----:B------:R-:W-:-:S04]  /*1270*/  FFMA.FTZ R25, R28, R25, -0.5 ;  /* 0xbf0000001c197423 */ /* 0x000fc80000010019 */
[----:B------:R-:W-:-:S04]  /*1280*/  FMUL R25, R28, R25 ;  /* 0x000000191c197220 */ /* 0x000fc80000400000 */
[----:B------:R-:W-:Y:S01]  /*1290*/  FFMA.FTZ R27, R28, R25, R28 ;  /* 0x000000191c1b7223 */ /* 0x000fe2000001001c */
[----:B------:R-:W-:-:S05]  /*12a0*/  FADD.FTZ.RZ R25, R24, 1 ;  /* 0x3f80000018197421 */ /* 0x000fca000001c000 */
[----:B------:R-:W-:-:S04]  /*12b0*/  IADD3 R25, R25, -0x3f400000, RZ ;  /* 0xc0c0000019197810 */ /* 0x000fc80007ffe0ff */
[----:B------:R-:W-:-:S04]  /*12c0*/  LOP3.LUT R25, R25, 0xff800000, RZ, 0xc0, !PT ;  /* 0xff80000019197812 */ /* 0x000fc800078ec0ff */
[----:B------:R-:W-:-:S05]  /*12d0*/  IADD3 R28, -R25, 0x40800000, RZ ;  /* 0x40800000191c7810 */ /* 0x000fca0007ffe1ff */
[----:B------:R-:W-:Y:S01]  /*12e0*/  FFMA.FTZ R29, R28, R6, -1 ;  /* 0xbf8000001c1d7423 */ /* 0x000fe20000010006 */
[----:B------:R-:W-:Y:S02]  /*12f0*/  IADD3 R6, R24, -R25, RZ ;  /* 0x8000001918067210 */ /* 0x000fe40007ffe0ff */
[----:B------:R-:W-:-:S03]  /*1300*/  I2FP.F32.S32 R25, R25 ;  /* 0x0000001900197245 */ /* 0x000fc60000201400 */
[----:B------:R-:W-:-:S04]  /*1310*/  FADD R6, R6, R29 ;  /* 0x0000001d06067221 */ /* 0x000fc80000000000 */
[----:B------:R-:W-:-:S04]  /*1320*/  FFMA.FTZ R21, R6, -R21, 0.10546888411045074463 ;  /* 0x3dd8001206157423 */ /* 0x000fc80000010815 */
[----:B------:R-:W-:-:S04]  /*1330*/  FFMA.FTZ R21, R6, R21, -0.13229703903198242188 ;  /* 0xbe0778e006157423 */ /* 0x000fc80000010015 */
[----:B------:R-:W-:-:S04]  /*1340*/  FFMA.FTZ R21, R6, R21, 0.14491446316242218018 ;  /* 0x3e14647506157423 */ /* 0x000fc80000010015 */
[----:B------:R-:W-:-:S04]  /*1350*/  FFMA.FTZ R21, R6, R21, -0.16641564667224884033 ;  /* 0xbe2a68dd06157423 */ /* 0x000fc80000010015 */
[----:B------:R-:W-:-:S04]  /*1360*/  FFMA.FTZ R21, R6, R21, 0.19988867640495300293 ;  /* 0x3e4caf9e06157423 */ /* 0x000fc80000010015 */
[----:B------:R-:W-:-:S04]  /*1370*/  FFMA.FTZ R21, R6, R21, -0.25000196695327758789 ;  /* 0xbe80004206157423 */ /* 0x000fc80000010015 */
[----:B------:R-:W-:-:S04]  /*1380*/  FFMA.FTZ R21, R6, R21, 0.33333510160446166992 ;  /* 0x3eaaaae606157423 */ /* 0x000fc80000010015 */
[----:B------:R-:W-:-:S04]  /*1390*/  FFMA.FTZ R21, R6, R21, -0.5 ;  /* 0xbf00000006157423 */ /* 0x000fc80000010015 */
[----:B------:R-:W-:-:S04]  /*13a0*/  FMUL R21, R6, R21 ;  /* 0x0000001506157220 */ /* 0x000fc80000400000 */
[----:B------:R-:W-:Y:S01]  /*13b0*/  FFMA.FTZ R6, R6, R21, R6 ;  /* 0x0000001506067223 */ /* 0x000fe20000010006 */
[----:B------:R-:W-:Y:S01]  /*13c0*/  FFMA.FTZ R21, R26, 0.69314718246459960938, R27 ;  /* 0x3f3172181a157823 */ /* 0x000fe2000001001b */
[----:B------:R-:W-:Y:S01]  /*13d0*/  FMUL R27, R25, 1.1920928955078125e-07 ;  /* 0x34000000191b7820 */ /* 0x000fe20000400000 */
[----:B------:R-:W-:-:S03]  /*13e0*/  FMUL R25, R22, 1.1920928955078125e-07 ;  /* 0x3400000016197820 */ /* 0x000fc60000400000 */
[----:B------:R-:W-:Y:S01]  /*13f0*/  FFMA.FTZ R6, R27, 0.69314718246459960938, R6 ;  /* 0x3f3172181b067823 */ /* 0x000fe20000010006 */
[----:B------:R-:W-:Y:S01]  /*1400*/  FFMA.FTZ R25, R25, 0.69314718246459960938, R0 ;  /* 0x3f31721819197823 */ /* 0x000fe20000010000 */
[----:B------:R-:W-:Y:S06]  /*1410*/  @!P6 BRA `(.L_x_5) ;  /* 0x000000000014e947 */ /* 0x000fec0003800000 */
[----:B------:R-:W-:-:S13]  /*1420*/  ISETP.GE.AND P6, PT, R7, -0x407fffff, PT ;  /* 0xbf8000010700780c */ /* 0x000fda0003fc6270 */
[----:B------:R-:W-:-:S05]  /*1430*/  @P6 MOV R0, 0x7f800000 ;  /* 0x7f80000000006802 */ /* 0x000fca0000000f00 */
[C---:B------:R-:W-:Y:S01]  /*1440*/  @P6 FFMA.FTZ R25, R7.reuse, R0, +INF ;  /* 0x7f80000007196423 */ /* 0x040fe20000010000 */
[----:B------:R-:W-:-:S04]  /*1450*/  FSETP.NEU.AND P6, PT, R7, RZ, PT ;  /* 0x000000ff0700720b */ /* 0x000fc80003fcd000 */
[----:B------:R-:W-:-:S09]  /*1460*/  FSEL R25, R25, -RZ, P6 ;  /* 0x800000ff19197208 */ /* 0x000fd20003000000 */
.L_x_5:
[----:B------:R-:W-:Y:S05]  /*1470*/  BSYNC B0 ;  /* 0x0000000000007941 */ /* 0x000fea0003800000 */
.L_x_4:
[----:B------:R-:W-:Y:S04]  /*1480*/  BSSY B0, `(.L_x_6) ;  /* 0x0000007000007945 */ /* 0x000fe80003800000 */
[----:B------:R-:W-:Y:S05]  /*1490*/  @!P1 BRA `(.L_x_7) ;  /* 0x0000000000149947 */ /* 0x000fea0003800000 */
[C---:B------:R-:W-:Y:S02]  /*14a0*/  ISETP.GE.AND P1, PT, R17.reuse, -0x407fffff, PT ;  /* 0xbf8000011100780c */ /* 0x040fe40003f26270 */
[----:B------:R-:W-:-:S11]  /*14b0*/  FSETP.NEU.AND P6, PT, R17, RZ, PT ;  /* 0x000000ff1100720b */ /* 0x000fd60003fcd000 */
[----:B------:R-:W-:-:S05]  /*14c0*/  @P1 MOV R0, 0x7f800000 ;  /* 0x7f80000000001802 */ /* 0x000fca0000000f00 */
[----:B------:R-:W-:-:S05]  /*14d0*/  @P1 FFMA.FTZ R16, R17, R0, +INF ;  /* 0x7f80000011101423 */ /* 0x000fca0000010000 */
[----:B------:R-:W-:-:S07]  /*14e0*/  FSEL R16, R16, -RZ, P6 ;  /* 0x800000ff10107208 */ /* 0x000fce0003000000 */
.L_x_7:
[----:B------:R-:W-:Y:S05]  /*14f0*/  BSYNC B0 ;  /* 0x0000000000007941 */ /* 0x000fea0003800000 */
.L_x_6:
[----:B------:R-:W-:Y:S04]  /*1500*/  BSSY B0, `(.L_x_8) ;  /* 0x0000007000007945 */ /* 0x000fe80003800000 */
[----:B------:R-:W-:Y:S05]  /*1510*/  @!P2 BRA `(.L_x_9) ;  /* 0x000000000014a947 */ /* 0x000fea0003800000 */
[C---:B------:R-:W-:Y:S02]  /*1520*/  ISETP.GE.AND P1, PT, R11.reuse, -0x407fffff, PT ;  /* 0xbf8000010b00780c */ /* 0x040fe40003f26270 */
[----:B------:R-:W-:-:S11]  /*1530*/  FSETP.NEU.AND P2, PT, R11, RZ, PT ;  /* 0x000000ff0b00720b */ /* 0x000fd60003f4d000 */
[----:B------:R-:W-:-:S05]  /*1540*/  @P1 MOV R0, 0x7f800000 ;  /* 0x7f80000000001802 */ /* 0x000fca0000000f00 */
[----:B------:R-:W-:-:S05]  /*1550*/  @P1 FFMA.FTZ R9, R11, R0, +INF ;  /* 0x7f8000000b091423 */ /* 0x000fca0000010000 */
[----:B------:R-:W-:-:S07]  /*1560*/  FSEL R9, R9, -RZ, P2 ;  /* 0x800000ff09097208 */ /* 0x000fce0001000000 */
.L_x_9:
[----:B------:R-:W-:Y:S05]  /*1570*/  BSYNC B0 ;  /* 0x0000000000007941 */ /* 0x000fea0003800000 */
.L_x_8:
[----:B------:R-:W-:Y:S04]  /*1580*/  BSSY B0, `(.L_x_10) ;  /* 0x0000007000007945 */ /* 0x000fe80003800000 */
[----:B------:R-:W-:Y:S05]  /*1590*/  @!P3 BRA `(.L_x_11) ;  /* 0x000000000014b947 */ /* 0x000fea0003800000 */
[C---:B------:R-:W-:Y:S02]  /*15a0*/  ISETP.GE.AND P1, PT, R18.reuse, -0x407fffff, PT ;  /* 0xbf8000011200780c */ /* 0x040fe40003f26270 */
[----:B------:R-:W-:-:S11]  /*15b0*/  FSETP.NEU.AND P2, PT, R18, RZ, PT ;  /* 0x000000ff1200720b */ /* 0x000fd60003f4d000 */
[----:B------:R-:W-:-:S05]  /*15c0*/  @P1 MOV R7, 0x7f800000 ;  /* 0x7f80000000071802 */ /* 0x000fca0000000f00 */
[----:B------:R-:W-:-:S05]  /*15d0*/  @P1 FFMA.FTZ R8, R18, R7, +INF ;  /* 0x7f80000012081423 */ /* 0x000fca0000010007 */
[----:B------:R-:W-:-:S07]  /*15e0*/  FSEL R8, R8, -RZ, P2 ;  /* 0x800000ff08087208 */ /* 0x000fce0001000000 */
.L_x_11:
[----:B------:R-:W-:Y:S05]  /*15f0*/  BSYNC B0 ;  /* 0x0000000000007941 */ /* 0x000fea0003800000 */
.L_x_10:
[----:B------:R-:W-:Y:S04]  /*1600*/  BSSY B0, `(.L_x_12) ;  /* 0x0000007000007945 */ /* 0x000fe80003800000 */
[----:B------:R-:W-:Y:S05]  /*1610*/  @!P4 BRA `(.L_x_13) ;  /* 0x000000000014c947 */ /* 0x000fea0003800000 */
[C---:B------:R-:W-:Y:S02]  /*1620*/  ISETP.GE.AND P1, PT, R23.reuse, -0x407fffff, PT ;  /* 0xbf8000011700780c */ /* 0x040fe40003f26270 */
[----:B------:R-:W-:-:S11]  /*1630*/  FSETP.NEU.AND P2, PT, R23, RZ, PT ;  /* 0x000000ff1700720b */ /* 0x000fd60003f4d000 */
[----:B------:R-:W-:-:S05]  /*1640*/  @P1 MOV R0, 0x7f800000 ;  /* 0x7f80000000001802 */ /* 0x000fca0000000f00 */
[----:B------:R-:W-:-:S05]  /*1650*/  @P1 FFMA.FTZ R21, R23, R0, +INF ;  /* 0x7f80000017151423 */ /* 0x000fca0000010000 */
[----:B------:R-:W-:-:S07]  /*1660*/  FSEL R21, R21, -RZ, P2 ;  /* 0x800000ff15157208 */ /* 0x000fce0001000000 */
.L_x_13:
[----:B------:R-:W-:Y:S05]  /*1670*/  BSYNC B0 ;  /* 0x0000000000007941 */ /* 0x000fea0003800000 */
.L_x_12:
[----:B------:R-:W-:Y:S04]  /*1680*/  BSSY B0, `(.L_x_14) ;  /* 0x0000007000007945 */ /* 0x000fe80003800000 */
[----:B------:R-:W-:Y:S05]  /*1690*/  @!P5 BRA `(.L_x_15) ;  /* 0x000000000014d947 */ /* 0x000fea0003800000 */
[C---:B------:R-:W-:Y:S02]  /*16a0*/  ISETP.GE.AND P1, PT, R24.reuse, -0x407fffff, PT ;  /* 0xbf8000011800780c */ /* 0x040fe40003f26270 */
[----:B------:R-:W-:-:S11]  /*16b0*/  FSETP.NEU.AND P2, PT, R24, RZ, PT ;  /* 0x000000ff1800720b */ /* 0x000fd60003f4d000 */
[----:B------:R-:W-:-:S05]  /*16c0*/  @P1 MOV R7, 0x7f800000 ;  /* 0x7f80000000071802 */ /* 0x000fca0000000f00 */
[----:B------:R-:W-:-:S05]  /*16d0*/  @P1 FFMA.FTZ R6, R24, R7, +INF ;  /* 0x7f80000018061423 */ /* 0x000fca0000010007 */
[----:B------:R-:W-:-:S07]  /*16e0*/  FSEL R6, R6, -RZ, P2 ;  /* 0x800000ff06067208 */ /* 0x000fce0001000000 */
.L_x_15:
[----:B------:R-:W-:Y:S05]  /*16f0*/  BSYNC B0 ;  /* 0x0000000000007941 */ /* 0x000fea0003800000 */
.L_x_14:
[----:B------:R-:W-:Y:S01]  /*1700*/  FSEL R18, R3, R20, P0 ;  /* 0x0000001403127208 */ /* 0x000fe20000000000 */
[----:B------:R-:W-:Y:S01]  /*1710*/  BSSY B0, `(.L_x_16) ;  /* 0x0000018000007945 */ /* 0x000fe20003800000 */
[----:B------:R-:W-:Y:S02]  /*1720*/  FSETP.GT.AND P1, PT, R4, 20, PT ;  /* 0x41a000000400780b */ /* 0x000fe40003f24000 */
[----:B------:R-:W-:Y:S01]  /*1730*/  FSETP.GT.AND P0, PT, R10, 20, PT ;  /* 0x41a000000a00780b */ /* 0x000fe20003f04000 */
[----:B------:R-:W-:Y:S01]  /*1740*/  FADD.FTZ R22, |R18|, -RZ ;  /* 0x800000ff12167221 */ /* 0x000fe20000010200 */
[----:B------:R-:W-:-:S04]  /*1750*/  FSEL R7, R4, R19, P1 ;  /* 0x0000001304077208 */ /* 0x000fc80000800000 */
[----:B------:R-:W-:-:S13]  /*1760*/  FSETP.GE.AND P2, PT, R22, 0.60000002384185791016, PT ;  /* 0x3f19999a1600780b */ /* 0x000fda0003f46000 */
[----:B------:R-:W-:Y:S05]  /*1770*/  @!P2 BRA `(.L_x_17) ;  /* 0x000000000028a947 */ /* 0x000fea0003800000 */
[C---:B------:R-:W-:Y:S01]  /*1780*/  FMUL R0, R22.reuse, 2.8853900432586669922 ;  /* 0x4038aa3b16007820 */ /* 0x040fe20000400000 */
[----:B------:R-:W-:Y:S01]  /*1790*/  HFMA2.MMA R20, -RZ, RZ, 1.875, 0 ;  /* 0x3f800000ff147435 */ /* 0x000fe200000001ff */
[----:B------:R-:W-:-:S04]  /*17a0*/  FSETP.GE.AND P1, PT, R22, 9.010913848876953125, PT ;  /* 0x41102cb41600780b */ /* 0x000fc80003f26000 */
[----:B------:R-:W0:Y:S02]  /*17b0*/  MUFU.EX2 R0, R0 ;  /* 0x0000000000007308 */ /* 0x000e240000000800 */
[----:B0-----:R-:W-:-:S06]  /*17c0*/  FADD R11, R0, 1 ;  /* 0x3f800000000b7421 */ /* 0x001fcc0000000000 */
[----:B------:R-:W0:Y:S02]  /*17d0*/  MUFU.RCP R11, R11 ;  /* 0x0000000b000b7308 */ /* 0x000e240000001000 */
[----:B0-----:R-:W-:-:S05]  /*17e0*/  FFMA.FTZ R17, R11, -2, R20 ;  /* 0xc00000000b117823 */ /* 0x001fca0000010014 */
[----:B------:R-:W-:-:S04]  /*17f0*/  FSEL R17, R17, 1, !P1 ;  /* 0x3f80000011117808 */ /* 0x000fc80004800000 */
[----:B------:R-:W-:Y:S01]  /*1800*/  LOP3.LUT R18, R17, 0x80000000, R18, 0xf8, !PT ;  /* 0x8000000011127812 */ /* 0x000fe200078ef812 */
[----:B------:R-:W-:Y:S06]  /*1810*/  BRA `(.L_x_18) ;  /* 0x00000000001c7947 */ /* 0x000fec0003800000 */
.L_x_17:
[----:B------:R-:W-:Y:S01]  /*1820*/  MOV R0, 0x3c80f082 ;  /* 0x3c80f08200007802 */ /* 0x000fe20000000f00 */
[----:B------:R-:W-:-:S04]  /*1830*/  FMUL R11, R18, R18 ;  /* 0x00000012120b7220 */ /* 0x000fc80000400000 */
[----:B------:R-:W-:-:S04]  /*1840*/  FFMA.FTZ R0, R11, R0, -0.052303962409496307373 ;  /* 0xbd563cae0b007423 */ /* 0x000fc80000010000 */
[----:B------:R-:W-:-:S04]  /*1850*/  FFMA.FTZ R0, R11, R0, 0.1331529766321182251 ;  /* 0x3e0859410b007423 */ /* 0x000fc80000010000 */
[----:B------:R-:W-:-:S04]  /*1860*/  FFMA.FTZ R0, R11, R0, -0.33332768082618713379 ;  /* 0xbeaaa9ed0b007423 */ /* 0x000fc80000010000 */
[----:B------:R-:W-:-:S04]  /*1870*/  FFMA.FTZ R11, R11, R0, RZ ;  /* 0x000000000b0b7223 */ /* 0x000fc800000100ff */
[----:B------:R-:W-:-:S07]  /*1880*/  FFMA.FTZ R18, R18, R11, R18 ;  /* 0x0000000b12127223 */ /* 0x000fce0000010012 */
.L_x_18:
[----:B------:R-:W-:Y:S05]  /*1890*/  BSYNC B0 ;  /* 0x0000000000007941 */ /* 0x000fea0003800000 */
.L_x_16:
[----:B------:R-:W-:Y:S01]  /*18a0*/  FADD.FTZ R22, |R7|, -RZ ;  /* 0x800000ff07167221 */ /* 0x000fe20000010200 */
[----:B------:R-:W-:Y:S01]  /*18b0*/  BSSY B0, `(.L_x_19) ;  /* 0x0000016000007945 */ /* 0x000fe20003800000 */
[----:B------:R-:W-:Y:S02]  /*18c0*/  FSETP.GT.AND P1, PT, R5, 20, PT ;  /* 0x41a000000500780b */ /* 0x000fe40003f24000 */
[----:B------:R-:W-:Y:S02]  /*18d0*/  FSEL R11, R10, R25, P0 ;  /* 0x000000190a0b7208 */ /* 0x000fe40000000000 */
        /* <DEDUP_REMOVED lines=12> */
.L_x_20:
[----:B------:R-:W-:Y:S01]  /*19a0*/  MOV R0, 0x3c80f082 ;  /* 0x3c80f08200007802 */ /* 0x000fe20000000f00 */
[----:B------:R-:W-:-:S04]  /*19b0*/  FMUL R17, R7, R7 ;  /* 0x0000000707117220 */ /* 0x000fc80000400000 */
[----:B------:R-:W-:-:S04]  /*19c0*/  FFMA.FTZ R0, R17, R0, -0.052303962409496307373 ;  /* 0xbd563cae11007423 */ /* 0x000fc80000010000 */
[----:B------:R-:W-:-:S04]  /*19d0*/  FFMA.FTZ R0, R17, R0, 0.1331529766321182251 ;  /* 0x3e08594111007423 */ /* 0x000fc80000010000 */
[----:B------:R-:W-:-:S04]  /*19e0*/  FFMA.FTZ R0, R17, R0, -0.33332768082618713379 ;  /* 0xbeaaa9ed11007423 */ /* 0x000fc80000010000 */
[----:B------:R-:W-:-:S04]  /*19f0*/  FFMA.FTZ R0, R17, R0, RZ ;  /* 0x0000000011007223 */ /* 0x000fc800000100ff */
[----:B------:R-:W-:-:S07]  /*1a00*/  FFMA.FTZ R7, R7, R0, R7 ;  /* 0x0000000007077223 */ /* 0x000fce0000010007 */
.L_x_21:
[----:B------:R-:W-:Y:S05]  /*1a10*/  BSYNC B0 ;  /* 0x0000000000007941 */ /* 0x000fea0003800000 */
.L_x_19:
        /* <DEDUP_REMOVED lines=16> */
.L_x_23:
[----:B------:R-:W-:Y:S01]  /*1b20*/  MOV R0, 0x3c80f082 ;  /* 0x3c80f08200007802 */ /* 0x000fe20000000f00 */
[----:B------:R-:W-:-:S04]  /*1b30*/  FMUL R17, R11, R11 ;  /* 0x0000000b0b117220 */ /* 0x000fc80000400000 */
[----:B------:R-:W-:-:S04]  /*1b40*/  FFMA.FTZ R0, R17, R0, -0.052303962409496307373 ;  /* 0xbd563cae11007423 */ /* 0x000fc80000010000 */
[----:B------:R-:W-:-:S04]  /*1b50*/  FFMA.FTZ R0, R17, R0, 0.1331529766321182251 ;  /* 0x3e08594111007423 */ /* 0x000fc80000010000 */
[----:B------:R-:W-:-:S04]  /*1b60*/  FFMA.FTZ R0, R17, R0, -0.33332768082618713379 ;  /* 0xbeaaa9ed11007423 */ /* 0x000fc80000010000 */
[----:B------:R-:W-:-:S04]  /*1b70*/  FFMA.FTZ R0, R17, R0, RZ ;  /* 0x0000000011007223 */ /* 0x000fc800000100ff */
[----:B------:R-:W-:-:S07]  /*1b80*/  FFMA.FTZ R11, R11, R0, R11 ;  /* 0x000000000b0b7223 */ /* 0x000fce000001000b */
.L_x_24:
[----:B------:R-:W-:Y:S05]  /*1b90*/  BSYNC B0 ;  /* 0x0000000000007941 */ /* 0x000fea0003800000 */
.L_x_22:
        /* <DEDUP_REMOVED lines=16> */
.L_x_26:
[----:B------:R-:W-:Y:S01]  /*1ca0*/  MOV R0, 0x3c80f082 ;  /* 0x3c80f08200007802 */ /* 0x000fe20000000f00 */
[----:B------:R-:W-:-:S04]  /*1cb0*/  FMUL R9, R16, R16 ;  /* 0x0000001010097220 */ /* 0x000fc80000400000 */
[----:B------:R-:W-:-:S04]  /*1cc0*/  FFMA.FTZ R0, R9, R0, -0.052303962409496307373 ;  /* 0xbd563cae09007423 */ /* 0x000fc80000010000 */
[----:B------:R-:W-:-:S04]  /*1cd0*/  FFMA.FTZ R0, R9, R0, 0.1331529766321182251 ;  /* 0x3e08594109007423 */ /* 0x000fc80000010000 */
[----:B------:R-:W-:-:S04]  /*1ce0*/  FFMA.FTZ R0, R9, R0, -0.33332768082618713379 ;  /* 0xbeaaa9ed09007423 */ /* 0x000fc80000010000 */
[----:B------:R-:W-:-:S04]  /*1cf0*/  FFMA.FTZ R9, R9, R0, RZ ;  /* 0x0000000009097223 */ /* 0x000fc800000100ff */
[----:B------:R-:W-:-:S07]  /*1d00*/  FFMA.FTZ R16, R16, R9, R16 ;  /* 0x0000000910107223 */ /* 0x000fce0000010010 */
.L_x_27:
[----:B------:R-:W-:Y:S05]  /*1d10*/  BSYNC B0 ;  /* 0x0000000000007941 */ /* 0x000fea0003800000 */
.L_x_25:
        /* <DEDUP_REMOVED lines=16> */
.L_x_29:
[----:B------:R-:W-:Y:S01]  /*1e20*/  MOV R0, 0x3c80f082 ;  /* 0x3c80f08200007802 */ /* 0x000fe20000000f00 */
[----:B------:R-:W-:-:S04]  /*1e30*/  FMUL R9, R17, R17 ;  /* 0x0000001111097220 */ /* 0x000fc80000400000 */
[----:B------:R-:W-:-:S04]  /*1e40*/  FFMA.FTZ R0, R9, R0, -0.052303962409496307373 ;  /* 0xbd563cae09007423 */ /* 0x000fc80000010000 */
[----:B------:R-:W-:-:S04]  /*1e50*/  FFMA.FTZ R0, R9, R0, 0.1331529766321182251 ;  /* 0x3e08594109007423 */ /* 0x000fc80000010000 */
[----:B------:R-:W-:-:S04]  /*1e60*/  FFMA.FTZ R0, R9, R0, -0.33332768082618713379 ;  /* 0xbeaaa9ed09007423 */ /* 0x000fc80000010000 */
[----:B------:R-:W-:-:S04]  /*1e70*/  FFMA.FTZ R0, R9, R0, RZ ;  /* 0x0000000009007223 */ /* 0x000fc800000100ff */
[----:B------:R-:W-:-:S07]  /*1e80*/  FFMA.FTZ R17, R17, R0, R17 ;  /* 0x0000000011117223 */ /* 0x000fce0000010011 */
.L_x_30:
[----:B------:R-:W-:Y:S05]  /*1e90*/  BSYNC B0 ;  /* 0x0000000000007941 */ /* 0x000fea0003800000 */
.L_x_28:
        /* <DEDUP_REMOVED lines=16> */
.L_x_32:
[----:B------:R-:W-:Y:S01]  /*1fa0*/  MOV R0, 0x3c80f082 ;  /* 0x3c80f08200007802 */ /* 0x000fe20000000f00 */
[----:B------:R-:W-:-:S04]  /*1fb0*/  FMUL R9, R8, R8 ;  /* 0x0000000808097220 */ /* 0x000fc80000400000 */
[----:B------:R-:W-:-:S04]  /*1fc0*/  FFMA.FTZ R0, R9, R0, -0.052303962409496307373 ;  /* 0xbd563cae09007423 */ /* 0x000fc80000010000 */
[----:B------:R-:W-:-:S04]  /*1fd0*/  FFMA.FTZ R0, R9, R0, 0.1331529766321182251 ;  /* 0x3e08594109007423 */ /* 0x000fc80000010000 */
[----:B------:R-:W-:-:S04]  /*1fe0*/  FFMA.FTZ R0, R9, R0, -0.33332768082618713379 ;  /* 0xbeaaa9ed09007423 */ /* 0x000fc80000010000 */
[----:B------:R-:W-:-:S04]  /*1ff0*/  FFMA.FTZ R9, R9, R0, RZ ;  /* 0x0000000009097223 */ /* 0x000fc800000100ff */
[----:B------:R-:W-:-:S07]  /*2000*/  FFMA.FTZ R20, R8, R9, R8 ;  /* 0x0000000908147223 */ /* 0x000fce0000010008 */
.L_x_33:
[----:B------:R-:W-:Y:S05]  /*2010*/  BSYNC B0 ;  /* 0x0000000000007941 */ /* 0x000fea0003800000 */
.L_x_31:
[----:B------:R-:W-:Y:S01]  /*2020*/  FADD.FTZ R19, |R21|, -RZ ;  /* 0x800000ff15137221 */ /* 0x000fe20000010200 */
[----:B------:R-:W-:Y:S01]  /*2030*/  BSSY B0, `(.L_x_34) ;  /* 0x0000015000007945 */ /* 0x000fe20003800000 */
[----:B------:R-:W-:-:S03]  /*2040*/  FSEL R6, R15, R6, P1 ;  /* 0x000000060f067208 */ /* 0x000fc60000800000 */
        /* <DEDUP_REMOVED lines=12> */
.L_x_35:
[----:B------:R-:W-:Y:S01]  /*2110*/  MOV R0, 0x3c80f082 ;  /* 0x3c80f08200007802 */ /* 0x000fe20000000f00 */
[----:B------:R-:W-:-:S04]  /*2120*/  FMUL R9, R21, R21 ;  /* 0x0000001515097220 */ /* 0x000fc80000400000 */
[----:B------:R-:W-:-:S04]  /*2130*/  FFMA.FTZ R0, R9, R0, -0.052303962409496307373 ;  /* 0xbd563cae09007423 */ /* 0x000fc80000010000 */
[----:B------:R-:W-:-:S04]  /*2140*/  FFMA.FTZ R0, R9, R0, 0.1331529766321182251 ;  /* 0x3e08594109007423 */ /* 0x000fc80000010000 */
[----:B------:R-:W-:-:S04]  /*2150*/  FFMA.FTZ R0, R9, R0, -0.33332768082618713379 ;  /* 0xbeaaa9ed09007423 */ /* 0x000fc80000010000 */
[----:B------:R-:W-:-:S04]  /*2160*/  FFMA.FTZ R0, R9, R0, RZ ;  /* 0x0000000009007223 */ /* 0x000fc800000100ff */
[----:B------:R-:W-:-:S07]  /*2170*/  FFMA.FTZ R21, R21, R0, R21 ;  /* 0x0000000015157223 */ /* 0x000fce0000010015 */
.L_x_36:
[----:B------:R-:W-:Y:S05]  /*2180*/  BSYNC B0 ;  /* 0x0000000000007941 */ /* 0x000fea0003800000 */
.L_x_34:
[----:B------:R-:W-:Y:S01]  /*2190*/  FADD.FTZ R22, |R6|, -RZ ;  /* 0x800000ff06167221 */ /* 0x000fe20000010200 */
[----:B------:R-:W-:Y:S01]  /*21a0*/  BSSY B0, `(.L_x_37) ;  /* 0x0000015000007945 */ /* 0x000fe20003800000 */
[----:B------:R-:W-:-:S03]  /*21b0*/  SHF.R.S32.HI R19, RZ, 0x1f, R2 ;  /* 0x0000001fff137819 */ /* 0x000fc60000011402 */
        /* <DEDUP_REMOVED lines=12> */
.L_x_38:
[----:B------:R-:W-:Y:S01]  /*2280*/  MOV R0, 0x3c80f082 ;  /* 0x3c80f08200007802 */ /* 0x000fe20000000f00 */
[----:B------:R-:W-:-:S04]  /*2290*/  FMUL R9, R6, R6 ;  /* 0x0000000606097220 */ /* 0x000fc80000400000 */
[----:B------:R-:W-:-:S04]  /*22a0*/  FFMA.FTZ R0, R9, R0, -0.052303962409496307373 ;  /* 0xbd563cae09007423 */ /* 0x000fc80000010000 */
[----:B------:R-:W-:-:S04]  /*22b0*/  FFMA.FTZ R0, R9, R0, 0.1331529766321182251 ;  /* 0x3e08594109007423 */ /* 0x000fc80000010000 */
[----:B------:R-:W-:-:S04]  /*22c0*/  FFMA.FTZ R0, R9, R0, -0.33332768082618713379 ;  /* 0xbeaaa9ed09007423 */ /* 0x000fc80000010000 */
[----:B------:R-:W-:-:S04]  /*22d0*/  FFMA.FTZ R9, R9, R0, RZ ;  /* 0x0000000009097223 */ /* 0x000fc800000100ff */
[----:B------:R-:W-:-:S07]  /*22e0*/  FFMA.FTZ R0, R6, R9, R6 ;  /* 0x0000000906007223 */ /* 0x000fce0000010006 */
.L_x_39:
[----:B------:R-:W-:Y:S05]  /*22f0*/  BSYNC B0 ;  /* 0x0000000000007941 */ /* 0x000fea0003800000 */
.L_x_37:
[----:B------:R-:W-:Y:S01]  /*2300*/  ULDC.64 UR6, c[0x0][0x210] ;  /* 0x0000840000067ab9 */ /* 0x000fe20000000a00 */
[----:B------:R-:W-:Y:S01]  /*2310*/  FMUL R9, R4, R7 ;  /* 0x0000000704097220 */ /* 0x000fe20000400000 */
[----:B------:R-:W-:Y:S01]  /*2320*/  LEA R6, P0, R2, UR6, 0x2 ;  /* 0x0000000602067c11 */ /* 0x000fe2000f8010ff */
[----:B------:R-:W-:Y:S01]  /*2330*/  FMUL R10, R10, R11 ;  /* 0x0000000b0a0a7220 */ /* 0x000fe20000400000 */
[----:B------:R-:W-:Y:S01]  /*2340*/  FMUL R8, R3, R18 ;  /* 0x0000001203087220 */ /* 0x000fe20000400000 */
[----:B------:R-:W-:Y:S01]  /*2350*/  FMUL R11, R5, R16 ;  /* 0x00000010050b7220 */ /* 0x000fe20000400000 */
[----:B------:R-:W-:Y:S01]  /*2360*/  LEA.HI.X R7, R2, UR7, R19, 0x2, P0 ;  /* 0x0000000702077c11 */ /* 0x000fe200080f1413 */
[----:B------:R-:W-:Y:S01]  /*2370*/  FMUL R12, R12, R17 ;  /* 0x000000110c0c7220 */ /* 0x000fe20000400000 */
[----:B------:R-:W-:Y:S01]  /*2380*/  FMUL R13, R13, R20 ;  /* 0x000000140d0d7220 */ /* 0x000fe20000400000 */
[----:B------:R-:W-:Y:S01]  /*2390*/  FMUL R14, R14, R21 ;  /* 0x000000150e0e7220 */ /* 0x000fe20000400000 */
[----:B------:R-:W-:Y:S01]  /*23a0*/  FMUL R15, R15, R0 ;  /* 0x000000000f0f7220 */ /* 0x000fe20000400000 */
[----:B------:R-:W-:Y:S04]  /*23b0*/  STG.E.128 desc[UR4][R6.64], R8 ;  /* 0x0000000806007986 */ /* 0x000fe8000c101d04 */
[----:B------:R-:W-:Y:S01]  /*23c0*/  STG.E.128 desc[UR4][R6.64+0x800], R12 ;  /* 0x0008000c06007986 */ /* 0x000fe2000c101d04 */
[----:B------:R-:W-:Y:S05]  /*23d0*/  EXIT ;  /* 0x000000000000794d */ /* 0x000fea0003800000 */
.L_x_40:
[----:B------:R-:W-:-:S00]  /*23e0*/  BRA `(.L_x_40) ;  /* 0xfffffffc00fc7947 */ /* 0x000fc0000383ffff */
[----:B------:R-:W-:-:S00]  /*23f0*/  NOP ;  /* 0x0000000000007918 */ /* 0x000fc00000000000 */
        /* <DEDUP_REMOVED lines=8> */
.L_x_41:


//--------------------- .nv.global.init           --------------------------
	.section	.nv.global.init,"aw",@progbits
.nv.global.init:
	.type		_$_str,@object
	.size		_$_str,(_$_str_$_2 - _$_str)
_$_str:
        /*0000*/ 	.byte	0x5f, 0x5f, 0x43, 0x55, 0x44, 0x41, 0x5f, 0x46, 0x54, 0x5a, 0x00
	.type		_$_str_$_2,@object
	.size		_$_str_$_2,(.L_1 - _$_str_$_2)
_$_str_$_2:
        /*000b*/ 	.byte	0x5f, 0x5f, 0x43, 0x55, 0x44, 0x41, 0x5f, 0x50, 0x52, 0x45, 0x43, 0x5f, 0x53, 0x51, 0x52, 0x54
        /*001b*/ 	.byte	0x00
.L_1:


//--------------------- .nv.constant0.triton_poi_fused__native_batch_norm_legit_no_training_mul_softplus_tanh_5 --------------------------
	.section	.nv.constant0.triton_poi_fused__native_batch_norm_legit_no_training_mul_softplus_tanh_5,"a",@progbits
	.sectionflags	@""
	.align	4
.nv.constant0.triton_poi_fused__native_batch_norm_legit_no_training_mul_softplus_tanh_5:
	.zero		580
